	.target	sm_90a

	.elftype	@"ET_EXEC"


//--------------------- .note.nv.tkinfo           --------------------------
	.section	.note.nv.tkinfo,"",@"SHT_NOTE"
	.sectionflags	@"SHF_NOTE_NV_TKINFO"
	.tkinfo
        /*0018*/ 	.word	0x00000002
        /*0030*/ 	.string	""
        /*0030*/ 	.string	"ptxas"
        /*0030*/ 	.string	"Cuda compilation tools, release 13.0, V13.0.88"
        /*0030*/ 	.string	"Build cuda_13.0.r13.0/compiler.36424714_0"
        /*0030*/ 	.string	"-arch sm_90a -m 64 "



//--------------------- .note.nv.cuinfo           --------------------------
	.section	.note.nv.cuinfo,"",@"SHT_NOTE"
	.sectionflags	@"SHF_NOTE_NV_CUINFO"
        /*0018*/ 	.short	0x0002
        /*001a*/ 	.short	0x005a
        /*001c*/ 	.short	0x0082
	.zero		2


//--------------------- .nv.info                  --------------------------
	.section	.nv.info,"",@"SHT_CUDA_INFO"
	.align	4


	//----- nvinfo : EIATTR_REGCOUNT
	.align		4
        /*0000*/ 	.byte	0x04, 0x2f
        /*0002*/ 	.short	(.L_16 - .L_15)
	.align		4
.L_15:
        /*0004*/ 	.word	index@(_ZN7cutlass13device_kernelINS_4fmha6kernel28FmhaKernelTmaWarpSpecializedINS1_10collective30FmhaMainloopTmaWarpSpecializedINS_6half_tEffN4cute5tupleIJNS7_1CILi128EEENS9_ILi64EEENS9_ILi96EEEEEENS8_IJiNS9_ILi1EEENS8_IJiiEEEEEESG_SG_NS4_14ResidualFusionEJEEENS4_15FmhaFwdEpilogueIS6_fNS8_IJSB_SC_SB_EEEEENS2_23IndividualTileSchedulerEJEEEEEvNT_6ParamsE)
        /*0008*/ 	.word	0x000000a8


	//----- nvinfo : EIATTR_FRAME_SIZE
	.align		4
.L_16:
        /*000c*/ 	.byte	0x04, 0x11
        /*000e*/ 	.short	(.L_18 - .L_17)
	.align		4
.L_17:
        /*0010*/ 	.word	index@($__internal_0_$__cuda_sm20_rcp_rn_f32_slowpath)
        /*0014*/ 	.word	0x00000000


	//----- nvinfo : EIATTR_FRAME_SIZE
	.align		4
.L_18:
        /*0018*/ 	.byte	0x04, 0x11
        /*001a*/ 	.short	(.L_20 - .L_19)
	.align		4
.L_19:
        /*001c*/ 	.word	index@(_ZN7cutlass13device_kernelINS_4fmha6kernel28FmhaKernelTmaWarpSpecializedINS1_10collective30FmhaMainloopTmaWarpSpecializedINS_6half_tEffN4cute5tupleIJNS7_1CILi128EEENS9_ILi64EEENS9_ILi96EEEEEENS8_IJiNS9_ILi1EEENS8_IJiiEEEEEESG_SG_NS4_14ResidualFusionEJEEENS4_15FmhaFwdEpilogueIS6_fNS8_IJSB_SC_SB_EEEEENS2_23IndividualTileSchedulerEJEEEEEvNT_6ParamsE)
        /*0020*/ 	.word	0x00000000


	//----- nvinfo : EIATTR_MIN_STACK_SIZE
	.align		4
.L_20:
        /*0024*/ 	.byte	0x04, 0x12
        /*0026*/ 	.short	(.L_22 - .L_21)
	.align		4
.L_21:
        /*0028*/ 	.word	index@(_ZN7cutlass13device_kernelINS_4fmha6kernel28FmhaKernelTmaWarpSpecializedINS1_10collective30FmhaMainloopTmaWarpSpecializedINS_6half_tEffN4cute5tupleIJNS7_1CILi128EEENS9_ILi64EEENS9_ILi96EEEEEENS8_IJiNS9_ILi1EEENS8_IJiiEEEEEESG_SG_NS4_14ResidualFusionEJEEENS4_15FmhaFwdEpilogueIS6_fNS8_IJSB_SC_SB_EEEEENS2_23IndividualTileSchedulerEJEEEEEvNT_6ParamsE)
        /*002c*/ 	.word	0x00000000
.L_22:


//--------------------- .nv.compat                --------------------------
	.section	.nv.compat,"",@"SHT_CUDA_COMPAT_INFO"
	.align	4
        /*0000*/ 	.byte	0x02, 0x09, 0x01, 0x00, 0x02, 0x02, 0x04, 0x00, 0x02, 0x05, 0x05, 0x00, 0x03, 0x07, 0x01, 0x01
        /*0010*/ 	.byte	0x02, 0x03, 0x01, 0x00, 0x02, 0x06, 0x01, 0x00, 0x04, 0x0b, 0x08, 0x00, 0x00, 0x00, 0x00, 0x00
        /*0020*/ 	.byte	0x00, 0x00, 0x00, 0x00


//--------------------- .nv.info._ZN7cutlass13device_kernelINS_4fmha6kernel28FmhaKernelTmaWarpSpecializedINS1_10collective30FmhaMainloopTmaWarpSpecializedINS_6half_tEffN4cute5tupleIJNS7_1CILi128EEENS9_ILi64EEENS9_ILi96EEEEEENS8_IJiNS9_ILi1EEENS8_IJiiEEEEEESG_SG_NS4_14ResidualFusionEJEEENS4_15FmhaFwdEpilogueIS6_fNS8_IJSB_SC_SB_EEEEENS2_23IndividualTileSchedulerEJEEEEEvNT_6ParamsE --------------------------
	.section	.nv.info._ZN7cutlass13device_kernelINS_4fmha6kernel28FmhaKernelTmaWarpSpecializedINS1_10collective30FmhaMainloopTmaWarpSpecializedINS_6half_tEffN4cute5tupleIJNS7_1CILi128EEENS9_ILi64EEENS9_ILi96EEEEEENS8_IJiNS9_ILi1EEENS8_IJiiEEEEEESG_SG_NS4_14ResidualFusionEJEEENS4_15FmhaFwdEpilogueIS6_fNS8_IJSB_SC_SB_EEEEENS2_23IndividualTileSchedulerEJEEEEEvNT_6ParamsE,"",@"SHT_CUDA_INFO"
	.sectionflags	@""
	.align	4


	//----- nvinfo : EIATTR_CUDA_API_VERSION
	.align		4
        /*0000*/ 	.byte	0x04, 0x37
        /*0002*/ 	.short	(.L_24 - .L_23)
.L_23:
        /*0004*/ 	.word	0x00000082


	//----- nvinfo : EIATTR_KPARAM_INFO
	.align		4
.L_24:
        /*0008*/ 	.byte	0x04, 0x17
        /*000a*/ 	.short	(.L_26 - .L_25)
.L_25:
        /*000c*/ 	.word	0x00000000
        /*0010*/ 	.short	0x0000
        /*0012*/ 	.short	0x0070
        /*0014*/ 	.byte	0x00, 0xf0, 0x01, 0x20


	//----- nvinfo : EIATTR_SPARSE_MMA_MASK
	.align		4
.L_26:
        /*0018*/ 	.byte	0x03, 0x50
        /*001a*/ 	.short	0x0000


	//----- nvinfo : EIATTR_MAXREG_COUNT
	.align		4
        /*001c*/ 	.byte	0x03, 0x1b
        /*001e*/ 	.short	0x00a8


	//----- nvinfo : EIATTR_NUM_BARRIERS
	.align		4
        /*0020*/ 	.byte	0x02, 0x4c
        /*0022*/ 	.byte	0x02
	.zero		1


	//----- nvinfo : EIATTR_EXTERNS
	.align		4
        /*0024*/ 	.byte	0x04, 0x0f
        /*0026*/ 	.short	(.L_28 - .L_27)


	//   ....[0]....
	.align		4
.L_27:
        /*0028*/ 	.word	index@(__assertfail)


	//----- nvinfo : EIATTR_MERCURY_ISA_VERSION
	.align		4
.L_28:
        /*002c*/ 	.byte	0x03, 0x5f
        /*002e*/ 	.short	0x0101


	//----- nvinfo : EIATTR_INT_WARP_WIDE_INSTR_OFFSETS
	.align		4
        /*0030*/ 	.byte	0x04, 0x31
        /*0032*/ 	.short	(.L_30 - .L_29)


	//   ....[0]....
.L_29:
        /*0034*/ 	.word	0x000006f0


	//   ....[1]....
        /*0038*/ 	.word	0x00000700


	//   ....[2]....
        /*003c*/ 	.word	0x00000710


	//   ....[3]....
        /*0040*/ 	.word	0x00000720


	//   ....[4]....
        /*0044*/ 	.word	0x00000790


	//----- nvinfo : EIATTR_COOP_GROUP_MASK_REGIDS
	.align		4
.L_30:
        /*0048*/ 	.byte	0x04, 0x29
        /*004a*/ 	.short	(.L_32 - .L_31)


	//   ....[0]....
.L_31:
        /*004c*/ 	.word	0xffffffff


	//   ....[1]....
        /*0050*/ 	.word	0xffffffff


	//   ....[2]....
        /*0054*/ 	.word	0xffffffff


	//   ....[3]....
        /*0058*/ 	.word	0xffffffff


	//   ....[4]....
        /*005c*/ 	.word	0xffffffff


	//   ....[5]....
        /*0060*/ 	.word	0xffffffff


	//   ....[6]....
        /*0064*/ 	.word	0xffffffff


	//   ....[7]....
        /*0068*/ 	.word	0xffffffff


	//   ....[8]....
        /*006c*/ 	.word	0xffffffff


	//   ....[9]....
        /*0070*/ 	.word	0xffffffff


	//   ....[10]....
        /*0074*/ 	.word	0xffffffff


	//   ....[11]....
        /*0078*/ 	.word	0xffffffff


	//   ....[12]....
        /*007c*/ 	.word	0xffffffff


	//   ....[13]....
        /*0080*/ 	.word	0xffffffff


	//   ....[14]....
        /*0084*/ 	.word	0xffffffff


	//   ....[15]....
        /*0088*/ 	.word	0xffffffff


	//   ....[16]....
        /*008c*/ 	.word	0xffffffff


	//   ....[17]....
        /*0090*/ 	.word	0xffffffff


	//   ....[18]....
        /*0094*/ 	.word	0xffffffff


	//   ....[19]....
        /*0098*/ 	.word	0xffffffff


	//   ....[20]....
        /*009c*/ 	.word	0xffffffff


	//   ....[21]....
        /*00a0*/ 	.word	0xffffffff


	//----- nvinfo : EIATTR_COOP_GROUP_INSTR_OFFSETS
	.align		4
.L_32:
        /*00a4*/ 	.byte	0x04, 0x28
        /*00a6*/ 	.short	(.L_34 - .L_33)


	//   ....[0]....
.L_33:
        /*00a8*/ 	.word	0x00000050


	//   ....[1]....
        /*00ac*/ 	.word	0x00000080


	//   ....[2]....
        /*00b0*/ 	.word	0x000001b0


	//   ....[3]....
        /*00b4*/ 	.word	0x00000370


	//   ....[4]....
        /*00b8*/ 	.word	0x00000530


	//   ....[5]....
        /*00bc*/ 	.word	0x00000690


	//   ....[6]....
        /*00c0*/ 	.word	0x000016c0


	//   ....[7]....
        /*00c4*/ 	.word	0x00001710


	//   ....[8]....
        /*00c8*/ 	.word	0x00001a70


	//   ....[9]....
        /*00cc*/ 	.word	0x00001b60


	//   ....[10]....
        /*00d0*/ 	.word	0x00002cc0


	//   ....[11]....
        /*00d4*/ 	.word	0x00002cf0


	//   ....[12]....
        /*00d8*/ 	.word	0x00002ff0


	//   ....[13]....
        /*00dc*/ 	.word	0x00003110


	//   ....[14]....
        /*00e0*/ 	.word	0x00004b30


	//   ....[15]....
        /*00e4*/ 	.word	0x00004b90


	//   ....[16]....
        /*00e8*/ 	.word	0x00004f00


	//   ....[17]....
        /*00ec*/ 	.word	0x00005010


	//   ....[18]....
        /*00f0*/ 	.word	0x000061f0


	//   ....[19]....
        /*00f4*/ 	.word	0x00006230


	//   ....[20]....
        /*00f8*/ 	.word	0x00006270


	//   ....[21]....
        /*00fc*/ 	.word	0x00006280


	//----- nvinfo : EIATTR_REG_RECONFIG
	.align		4
.L_34:
        /*0100*/ 	.byte	0x01, 0x54
	.zero		2


	//----- nvinfo : EIATTR_SYSCALL_OFFSETS
	.align		4
        /*0104*/ 	.byte	0x04, 0x46
        /*0106*/ 	.short	(.L_36 - .L_35)


	//   ....[0]....
.L_35:
        /*0108*/ 	.word	0x00006d50


	//   ....[1]....
        /*010c*/ 	.word	0x00006eb0


	//----- nvinfo : EIATTR_MBARRIER_INSTR_OFFSETS
	.align		4
.L_36:
        /*0110*/ 	.byte	0x04, 0x39
        /*0112*/ 	.short	(.L_38 - .L_37)


	//   ....[0]....
.L_37:
        /*0114*/ 	.word	0x00000320
        /*0118*/ 	.word	0x000000ff
        /*011c*/ 	.word	0x00015050
        /*0120*/ 	.short	0x0100
        /*0122*/ 	.byte	0x06
	.zero		1


	//   ....[1]....
        /*0124*/ 	.word	0x00000330
        /*0128*/ 	.word	0x000000ff
        /*012c*/ 	.word	0x00015060
        /*0130*/ 	.short	0x0100
        /*0132*/ 	.byte	0x06
	.zero		1


	//   ....[2]....
        /*0134*/ 	.word	0x00000340
        /*0138*/ 	.word	0x000000ff
        /*013c*/ 	.word	0x00015058
        /*0140*/ 	.short	0x0100
        /*0142*/ 	.byte	0x06
	.zero		1


	//   ....[3]....
        /*0144*/ 	.word	0x00000350
        /*0148*/ 	.word	0x000000ff
        /*014c*/ 	.word	0x00015068
        /*0150*/ 	.short	0x0100
        /*0152*/ 	.byte	0x06
	.zero		1


	//   ....[4]....
        /*0154*/ 	.word	0x00000480
        /*0158*/ 	.word	0x000000ff
        /*015c*/ 	.word	0x00015000
        /*0160*/ 	.short	0x0100
        /*0162*/ 	.byte	0x06
	.zero		1


	//   ....[5]....
        /*0164*/ 	.word	0x00000490
        /*0168*/ 	.word	0x000000ff
        /*016c*/ 	.word	0x00015028
        /*0170*/ 	.short	0x0100
        /*0172*/ 	.byte	0x06
	.zero		1


	//   ....[6]....
        /*0174*/ 	.word	0x000004a0
        /*0178*/ 	.word	0x000000ff
        /*017c*/ 	.word	0x00015008
        /*0180*/ 	.short	0x0100
        /*0182*/ 	.byte	0x06
	.zero		1


	//   ....[7]....
        /*0184*/ 	.word	0x000004b0
        /*0188*/ 	.word	0x000000ff
        /*018c*/ 	.word	0x00015030
        /*0190*/ 	.short	0x0100
        /*0192*/ 	.byte	0x06
	.zero		1


	//   ....[8]....
        /*0194*/ 	.word	0x000004c0
        /*0198*/ 	.word	0x000000ff
        /*019c*/ 	.word	0x00015010
        /*01a0*/ 	.short	0x0100
        /*01a2*/ 	.byte	0x06
	.zero		1


	//   ....[9]....
        /*01a4*/ 	.word	0x000004d0
        /*01a8*/ 	.word	0x000000ff
        /*01ac*/ 	.word	0x00015038
        /*01b0*/ 	.short	0x0100
        /*01b2*/ 	.byte	0x06
	.zero		1


	//   ....[10]....
        /*01b4*/ 	.word	0x000004e0
        /*01b8*/ 	.word	0x000000ff
        /*01bc*/ 	.word	0x00015018
        /*01c0*/ 	.short	0x0100
        /*01c2*/ 	.byte	0x06
	.zero		1


	//   ....[11]....
        /*01c4*/ 	.word	0x000004f0
        /*01c8*/ 	.word	0x000000ff
        /*01cc*/ 	.word	0x00015040
        /*01d0*/ 	.short	0x0100
        /*01d2*/ 	.byte	0x06
	.zero		1


	//   ....[12]....
        /*01d4*/ 	.word	0x00000500
        /*01d8*/ 	.word	0x000000ff
        /*01dc*/ 	.word	0x00015020
        /*01e0*/ 	.short	0x0100
        /*01e2*/ 	.byte	0x06
	.zero		1


	//   ....[13]....
        /*01e4*/ 	.word	0x00000510
        /*01e8*/ 	.word	0x000000ff
        /*01ec*/ 	.word	0x00015048
        /*01f0*/ 	.short	0x0100
        /*01f2*/ 	.byte	0x06
	.zero		1


	//   ....[14]....
        /*01f4*/ 	.word	0x00000640
        /*01f8*/ 	.word	0x000000ff
        /*01fc*/ 	.word	0x00015070
        /*0200*/ 	.short	0x0100
        /*0202*/ 	.byte	0x06
	.zero		1


	//   ....[15]....
        /*0204*/ 	.word	0x00000650
        /*0208*/ 	.word	0x000000ff
        /*020c*/ 	.word	0x00015080
        /*0210*/ 	.short	0x0100
        /*0212*/ 	.byte	0x06
	.zero		1


	//   ....[16]....
        /*0214*/ 	.word	0x00000660
        /*0218*/ 	.word	0x000000ff
        /*021c*/ 	.word	0x00015078
        /*0220*/ 	.short	0x0100
        /*0222*/ 	.byte	0x06
	.zero		1


	//   ....[17]....
        /*0224*/ 	.word	0x00000670
        /*0228*/ 	.word	0x000000ff
        /*022c*/ 	.word	0x00015088
        /*0230*/ 	.short	0x0100
        /*0232*/ 	.byte	0x06
	.zero		1


	//   ....[18]....
        /*0234*/ 	.word	0x000007b0
        /*0238*/ 	.word	0x000000ff
        /*023c*/ 	.word	0x00015090
        /*0240*/ 	.short	0x0100
        /*0242*/ 	.byte	0x06
	.zero		1


	//   ....[19]....
        /*0244*/ 	.word	0x000007c0
        /*0248*/ 	.word	0x000000ff
        /*024c*/ 	.word	0x00015098
        /*0250*/ 	.short	0x0100
        /*0252*/ 	.byte	0x06
	.zero		1


	//   ....[20]....
        /*0254*/ 	.word	0x000007d0
        /*0258*/ 	.word	0x000000ff
        /*025c*/ 	.word	0x000150a0
        /*0260*/ 	.short	0x0100
        /*0262*/ 	.byte	0x06
	.zero		1


	//   ....[21]....
        /*0264*/ 	.word	0x000007e0
        /*0268*/ 	.word	0x000000ff
        /*026c*/ 	.word	0x000150a8
        /*0270*/ 	.short	0x0100
        /*0272*/ 	.byte	0x06
	.zero		1


	//   ....[22]....
        /*0274*/ 	.word	0x000008e0
        /*0278*/ 	.word	0x000000ff
        /*027c*/ 	.word	0x000150c0
        /*0280*/ 	.short	0x0100
        /*0282*/ 	.byte	0x06
	.zero		1


	//   ....[23]....
        /*0284*/ 	.word	0x000008f0
        /*0288*/ 	.word	0x000000ff
        /*028c*/ 	.word	0x000150d8
        /*0290*/ 	.short	0x0100
        /*0292*/ 	.byte	0x06
	.zero		1


	//   ....[24]....
        /*0294*/ 	.word	0x00000900
        /*0298*/ 	.word	0x000000ff
        /*029c*/ 	.word	0x000150c8
        /*02a0*/ 	.short	0x0100
        /*02a2*/ 	.byte	0x06
	.zero		1


	//   ....[25]....
        /*02a4*/ 	.word	0x00000910
        /*02a8*/ 	.word	0x000000ff
        /*02ac*/ 	.word	0x000150e0
        /*02b0*/ 	.short	0x0100
        /*02b2*/ 	.byte	0x06
	.zero		1


	//   ....[26]....
        /*02b4*/ 	.word	0x00000920
        /*02b8*/ 	.word	0x000000ff
        /*02bc*/ 	.word	0x000150d0
        /*02c0*/ 	.short	0x0100
        /*02c2*/ 	.byte	0x06
	.zero		1


	//   ....[27]....
        /*02c4*/ 	.word	0x00000930
        /*02c8*/ 	.word	0x000000ff
        /*02cc*/ 	.word	0x000150e8
        /*02d0*/ 	.short	0x0100
        /*02d2*/ 	.byte	0x06
	.zero		1


	//   ....[28]....
        /*02d4*/ 	.word	0x00000db0
        /*02d8*/ 	.word	0x000000ff
        /*02dc*/ 	.word	0x00015050
        /*02e0*/ 	.short	0x010a
        /*02e2*/ 	.byte	0x08
	.zero		1


	//   ....[29]....
        /*02e4*/ 	.word	0x00000e30
        /*02e8*/ 	.word	0x000000ff
        /*02ec*/ 	.word	0x00015000
        /*02f0*/ 	.short	0x010a
        /*02f2*/ 	.byte	0x24
	.zero		1


	//   ....[30]....
        /*02f4*/ 	.word	0x00000e80
        /*02f8*/ 	.word	0x000000ff
        /*02fc*/ 	.word	0xfffffff8
        /*0300*/ 	.short	0x010a
        /*0302*/ 	.byte	0x20
	.zero		1


	//   ....[31]....
        /*0304*/ 	.word	0x00002570
        /*0308*/ 	.word	0x00000012
        /*030c*/ 	.word	0x00000000
        /*0310*/ 	.short	0x0101
        /*0312*/ 	.byte	0x21
	.zero		1


	//   ....[32]....
        /*0314*/ 	.word	0x000025e0
        /*0318*/ 	.word	0x000000ff
        /*031c*/ 	.word	0x00015008
        /*0320*/ 	.short	0x010a
        /*0322*/ 	.byte	0x24
	.zero		1


	//   ....[33]....
        /*0324*/ 	.word	0x000027d0
        /*0328*/ 	.word	0x000000ff
        /*032c*/ 	.word	0x00000000
        /*0330*/ 	.short	0x0101
        /*0332*/ 	.byte	0x07
	.zero		1


	//   ....[34]....
        /*0334*/ 	.word	0x00002940
        /*0338*/ 	.word	0x000000ff
        /*033c*/ 	.word	0x00015000
        /*0340*/ 	.short	0x010a
        /*0342*/ 	.byte	0x0a
	.zero		1


	//   ....[35]....
        /*0344*/ 	.word	0x00003c60
        /*0348*/ 	.word	0x000000ff
        /*034c*/ 	.word	0x00015000
        /*0350*/ 	.short	0x010a
        /*0352*/ 	.byte	0x07
	.zero		1


	//   ....[36]....
        /*0354*/ 	.word	0x00003fa0
        /*0358*/ 	.word	0x000000ff
        /*035c*/ 	.word	0x00015000
        /*0360*/ 	.short	0x010a
        /*0362*/ 	.byte	0x07
	.zero		1


	//   ....[37]....
        /*0364*/ 	.word	0x00004180
        /*0368*/ 	.word	0x000000ff
        /*036c*/ 	.word	0x00000000
        /*0370*/ 	.short	0x0101
        /*0372*/ 	.byte	0x07
	.zero		1


	//   ....[38]....
        /*0374*/ 	.word	0x00004230
        /*0378*/ 	.word	0x000000ff
        /*037c*/ 	.word	0x00000000
        /*0380*/ 	.short	0x0101
        /*0382*/ 	.byte	0x04
	.zero		1


	//   ....[39]....
        /*0384*/ 	.word	0x000043e0
        /*0388*/ 	.word	0x000000ff
        /*038c*/ 	.word	0x00015000
        /*0390*/ 	.short	0x010a
        /*0392*/ 	.byte	0x0a
	.zero		1


	//   ....[40]....
        /*0394*/ 	.word	0x00005b20
        /*0398*/ 	.word	0x000000ff
        /*039c*/ 	.word	0x00015000
        /*03a0*/ 	.short	0x010a
        /*03a2*/ 	.byte	0x07
	.zero		1


	//   ....[41]....
        /*03a4*/ 	.word	0x00005e50
        /*03a8*/ 	.word	0x000000ff
        /*03ac*/ 	.word	0x00015000
        /*03b0*/ 	.short	0x010a
        /*03b2*/ 	.byte	0x07
	.zero		1


	//   ....[42]....
        /*03b4*/ 	.word	0x00006030
        /*03b8*/ 	.word	0x000000ff
        /*03bc*/ 	.word	0x00000000
        /*03c0*/ 	.short	0x0101
        /*03c2*/ 	.byte	0x07
	.zero		1


	//   ....[43]....
        /*03c4*/ 	.word	0x000060e0
        /*03c8*/ 	.word	0x000000ff
        /*03cc*/ 	.word	0x00000000
        /*03d0*/ 	.short	0x0101
        /*03d2*/ 	.byte	0x04
	.zero		1


	//   ....[44]....
        /*03d4*/ 	.word	0x00006800
        /*03d8*/ 	.word	0x000000ff
        /*03dc*/ 	.word	0x00000008
        /*03e0*/ 	.short	0x010a
        /*03e2*/ 	.byte	0x20
	.zero		1


	//   ....[45]....
        /*03e4*/ 	.word	0x000079c0
        /*03e8*/ 	.word	0x00000000
        /*03ec*/ 	.word	0x00015090
        /*03f0*/ 	.short	0x0101
        /*03f2*/ 	.byte	0x24
	.zero		1


	//   ....[46]....
        /*03f4*/ 	.word	0x00007b10
        /*03f8*/ 	.word	0x00000004
        /*03fc*/ 	.word	0x00015060
        /*0400*/ 	.short	0x010a
        /*0402*/ 	.byte	0x3f
	.zero		1


	//   ....[47]....
        /*0404*/ 	.word	0x00007e30
        /*0408*/ 	.word	0x00000002
        /*040c*/ 	.word	0x00015028
        /*0410*/ 	.short	0x010a
        /*0412*/ 	.byte	0x3f
	.zero		1


	//   ....[48]....
        /*0414*/ 	.word	0x00008150
        /*0418*/ 	.word	0x00000005
        /*041c*/ 	.word	0x00015060
        /*0420*/ 	.short	0x010a
        /*0422*/ 	.byte	0x3f
	.zero		1


	//   ....[49]....
        /*0424*/ 	.word	0x000084a0
        /*0428*/ 	.word	0x00000004
        /*042c*/ 	.word	0x00015028
        /*0430*/ 	.short	0x010a
        /*0432*/ 	.byte	0x3f
	.zero		1


	//   ....[50]....
        /*0434*/ 	.word	0x000088b0
        /*0438*/ 	.word	0x00000006
        /*043c*/ 	.word	0x00015028
        /*0440*/ 	.short	0x010a
        /*0442*/ 	.byte	0x3f
	.zero		1


	//   ....[51]....
        /*0444*/ 	.word	0x00008c00
        /*0448*/ 	.word	0x00000006
        /*044c*/ 	.word	0x00015028
        /*0450*/ 	.short	0x010a
        /*0452*/ 	.byte	0x3f
	.zero		1


	//   ....[52]....
        /*0454*/ 	.word	0x00008f40
        /*0458*/ 	.word	0x00000003
        /*045c*/ 	.word	0x00015050
        /*0460*/ 	.short	0x010a
        /*0462*/ 	.byte	0x3f
	.zero		1


	//   ....[53]....
        /*0464*/ 	.word	0x00008fa0
        /*0468*/ 	.word	0x00000002
        /*046c*/ 	.word	0x00015000
        /*0470*/ 	.short	0x010a
        /*0472*/ 	.byte	0x3f
	.zero		1


	//   ....[54]....
        /*0474*/ 	.word	0x00009000
        /*0478*/ 	.word	0x00000003
        /*047c*/ 	.word	0xfffffff8
        /*0480*/ 	.short	0x010a
        /*0482*/ 	.byte	0x3f
	.zero		1


	//   ....[55]....
        /*0484*/ 	.word	0x00009060
        /*0488*/ 	.word	0x00000008
        /*048c*/ 	.word	0x00015008
        /*0490*/ 	.short	0x010a
        /*0492*/ 	.byte	0x3f
	.zero		1


	//   ....[56]....
        /*0494*/ 	.word	0x000090c0
        /*0498*/ 	.word	0x00000005
        /*049c*/ 	.word	0x00015000
        /*04a0*/ 	.short	0x010a
        /*04a2*/ 	.byte	0x3f
	.zero		1


	//   ....[57]....
        /*04a4*/ 	.word	0x00009120
        /*04a8*/ 	.word	0x00000009
        /*04ac*/ 	.word	0x00015000
        /*04b0*/ 	.short	0x010a
        /*04b2*/ 	.byte	0x3f
	.zero		1


	//   ....[58]....
        /*04b4*/ 	.word	0x00009180
        /*04b8*/ 	.word	0x00000005
        /*04bc*/ 	.word	0x00015000
        /*04c0*/ 	.short	0x010a
        /*04c2*/ 	.byte	0x3f
	.zero		1


	//   ....[59]....
        /*04c4*/ 	.word	0x000091e0
        /*04c8*/ 	.word	0x00000009
        /*04cc*/ 	.word	0x00015000
        /*04d0*/ 	.short	0x010a
        /*04d2*/ 	.byte	0x3f
	.zero		1


	//   ....[60]....
        /*04d4*/ 	.word	0x00009240
        /*04d8*/ 	.word	0x00000003
        /*04dc*/ 	.word	0x00000008
        /*04e0*/ 	.short	0x010a
        /*04e2*/ 	.byte	0x3f
	.zero		1


	//   ....[61]....
        /*04e4*/ 	.word	0x00009290
        /*04e8*/ 	.word	0x00000004
        /*04ec*/ 	.word	0x00015060
        /*04f0*/ 	.short	0x010a
        /*04f2*/ 	.byte	0x3f
	.zero		1


	//   ....[62]....
        /*04f4*/ 	.word	0x000092e0
        /*04f8*/ 	.word	0x00000002
        /*04fc*/ 	.word	0x00015028
        /*0500*/ 	.short	0x010a
        /*0502*/ 	.byte	0x3f
	.zero		1


	//   ....[63]....
        /*0504*/ 	.word	0x00009330
        /*0508*/ 	.word	0x00000005
        /*050c*/ 	.word	0x00015060
        /*0510*/ 	.short	0x010a
        /*0512*/ 	.byte	0x3f
	.zero		1


	//   ....[64]....
        /*0514*/ 	.word	0x00009380
        /*0518*/ 	.word	0x00000004
        /*051c*/ 	.word	0x00015028
        /*0520*/ 	.short	0x010a
        /*0522*/ 	.byte	0x3f
	.zero		1


	//   ....[65]....
        /*0524*/ 	.word	0x000093d0
        /*0528*/ 	.word	0x00000006
        /*052c*/ 	.word	0x00015028
        /*0530*/ 	.short	0x010a
        /*0532*/ 	.byte	0x3f
	.zero		1


	//   ....[66]....
        /*0534*/ 	.word	0x00009420
        /*0538*/ 	.word	0x00000006
        /*053c*/ 	.word	0x00015028
        /*0540*/ 	.short	0x010a
        /*0542*/ 	.byte	0x3f
	.zero		1


	//----- nvinfo : EIATTR_NUM_MBARRIERS
	.align		4
.L_38:
        /*0544*/ 	.byte	0x03, 0x38
        /*0546*/ 	.short	0x001c


	//----- nvinfo : EIATTR_EXIT_INSTR_OFFSETS
	.align		4
        /*0548*/ 	.byte	0x04, 0x1c
        /*054a*/ 	.short	(.L_40 - .L_39)


	//   ....[0]....
.L_39:
        /*054c*/ 	.word	0x000009d0


	//   ....[1]....
        /*0550*/ 	.word	0x000079d0


	//   ....[2]....
        /*0554*/ 	.word	0x00007a10


	//   ....[3]....
        /*0558*/ 	.word	0x00008780


	//   ....[4]....
        /*055c*/ 	.word	0x00008f20


	//----- nvinfo : EIATTR_MAX_THREADS
	.align		4
.L_40:
        /*0560*/ 	.byte	0x04, 0x05
        /*0562*/ 	.short	(.L_42 - .L_41)
.L_41:
        /*0564*/ 	.word	0x00000180
        /*0568*/ 	.word	0x00000001
        /*056c*/ 	.word	0x00000001


	//----- nvinfo : EIATTR_CRS_STACK_SIZE
	.align		4
.L_42:
        /*0570*/ 	.byte	0x04, 0x1e
        /*0572*/ 	.short	(.L_44 - .L_43)
.L_43:
        /*0574*/ 	.word	0x00000000


	//----- nvinfo : EIATTR_CBANK_PARAM_SIZE
	.align		4
.L_44:
        /*0578*/ 	.byte	0x03, 0x19
        /*057a*/ 	.short	0x0870


	//----- nvinfo : EIATTR_PARAM_CBANK
	.align		4
        /*057c*/ 	.byte	0x04, 0x0a
        /*057e*/ 	.short	(.L_46 - .L_45)
	.align		4
.L_45:
        /*0580*/ 	.word	index@(.nv.constant0._ZN7cutlass13device_kernelINS_4fmha6kernel28FmhaKernelTmaWarpSpecializedINS1_10collective30FmhaMainloopTmaWarpSpecializedINS_6half_tEffN4cute5tupleIJNS7_1CILi128EEENS9_ILi64EEENS9_ILi96EEEEEENS8_IJiNS9_ILi1EEENS8_IJiiEEEEEESG_SG_NS4_14ResidualFusionEJEEENS4_15FmhaFwdEpilogueIS6_fNS8_IJSB_SC_SB_EEEEENS2_23IndividualTileSchedulerEJEEEEEvNT_6ParamsE)
        /*0584*/ 	.short	0x0210
        /*0586*/ 	.short	0x0870


	//----- nvinfo : EIATTR_SW_WAR
	.align		4
.L_46:
        /*0588*/ 	.byte	0x04, 0x36
        /*058a*/ 	.short	(.L_48 - .L_47)
.L_47:
        /*058c*/ 	.word	0x00000008
.L_48:


//--------------------- .nv.callgraph             --------------------------
	.section	.nv.callgraph,"",@"SHT_CUDA_CALLGRAPH"
	.align	4
	.sectionentsize	8
	.align		4
        /*0000*/ 	.word	0x00000000
	.align		4
        /*0004*/ 	.word	0xffffffff
	.align		4
        /*0008*/ 	.word	index@(_ZN7cutlass13device_kernelINS_4fmha6kernel28FmhaKernelTmaWarpSpecializedINS1_10collective30FmhaMainloopTmaWarpSpecializedINS_6half_tEffN4cute5tupleIJNS7_1CILi128EEENS9_ILi64EEENS9_ILi96EEEEEENS8_IJiNS9_ILi1EEENS8_IJiiEEEEEESG_SG_NS4_14ResidualFusionEJEEENS4_15FmhaFwdEpilogueIS6_fNS8_IJSB_SC_SB_EEEEENS2_23IndividualTileSchedulerEJEEEEEvNT_6ParamsE)
	.align		4
        /*000c*/ 	.word	index@(__assertfail)
	.align		4
        /*0010*/ 	.word	0x00000000
	.align		4
        /*0014*/ 	.word	0xfffffffe
	.align		4
        /*0018*/ 	.word	0x00000000
	.align		4
        /*001c*/ 	.word	0xfffffffd
	.align		4
        /*0020*/ 	.word	0x00000000
	.align		4
        /*0024*/ 	.word	0xfffffffc


//--------------------- .nv.constant4             --------------------------
	.section	.nv.constant4,"a",@progbits
	.align	8
	.align		8
.nv.constant4:
        /*0000*/ 	.dword	__assertfail
	.align		8
        /*0008*/ 	.dword	__unnamed_1
	.align		8
        /*0010*/ 	.dword	__unnamed_2
	.align		8
        /*0018*/ 	.dword	_ZN39_INTERNAL_e2950790_4_k_cu_f23cea80_28494cuda3std3__45__cpo5beginE
	.align		8
        /*0020*/ 	.dword	_ZN39_INTERNAL_e2950790_4_k_cu_f23cea80_28494cuda3std3__45__cpo3endE
	.align		8
        /*0028*/ 	.dword	_ZN39_INTERNAL_e2950790_4_k_cu_f23cea80_28494cuda3std3__45__cpo6cbeginE
	.align		8
        /*0030*/ 	.dword	_ZN39_INTERNAL_e2950790_4_k_cu_f23cea80_28494cuda3std3__45__cpo4cendE
	.align		8
        /*0038*/ 	.dword	_ZN39_INTERNAL_e2950790_4_k_cu_f23cea80_28494cuda3std3__441_GLOBAL__N__e2950790_4_k_cu_f23cea80_28496ignoreE
	.align		8
        /*0040*/ 	.dword	_ZN39_INTERNAL_e2950790_4_k_cu_f23cea80_28494cuda3std3__419piecewise_constructE
	.align		8
        /*0048*/ 	.dword	_ZN39_INTERNAL_e2950790_4_k_cu_f23cea80_28494cuda3std3__48in_placeE
	.align		8
        /*0050*/ 	.dword	_ZN39_INTERNAL_e2950790_4_k_cu_f23cea80_28494cuda3std6ranges3__45__cpo4swapE
	.align		8
        /*0058*/ 	.dword	_ZN39_INTERNAL_e2950790_4_k_cu_f23cea80_28494cuda3std6ranges3__45__cpo9iter_moveE
	.align		8
        /*0060*/ 	.dword	_ZN39_INTERNAL_e2950790_4_k_cu_f23cea80_28494cute7productE
	.align		8
        /*0068*/ 	.dword	_ZN39_INTERNAL_e2950790_4_k_cu_f23cea80_28494cute1_E
	.align		8
        /*0070*/ 	.dword	$str$24
	.align		8
        /*0078*/ 	.dword	$str$25


//--------------------- .text._ZN7cutlass13device_kernelINS_4fmha6kernel28FmhaKernelTmaWarpSpecializedINS1_10collective30FmhaMainloopTmaWarpSpecializedINS_6half_tEffN4cute5tupleIJNS7_1CILi128EEENS9_ILi64EEENS9_ILi96EEEEEENS8_IJiNS9_ILi1EEENS8_IJiiEEEEEESG_SG_NS4_14ResidualFusionEJEEENS4_15FmhaFwdEpilogueIS6_fNS8_IJSB_SC_SB_EEEEENS2_23IndividualTileSchedulerEJEEEEEvNT_6ParamsE --------------------------
	.section	.text._ZN7cutlass13device_kernelINS_4fmha6kernel28FmhaKernelTmaWarpSpecializedINS1_10collective30FmhaMainloopTmaWarpSpecializedINS_6half_tEffN4cute5tupleIJNS7_1CILi128EEENS9_ILi64EEENS9_ILi96EEEEEENS8_IJiNS9_ILi1EEENS8_IJiiEEEEEESG_SG_NS4_14ResidualFusionEJEEENS4_15FmhaFwdEpilogueIS6_fNS8_IJSB_SC_SB_EEEEENS2_23IndividualTileSchedulerEJEEEEEvNT_6ParamsE,"ax",@progbits
	.align	128
.text._ZN7cutlass13device_kernelINS_4fmha6kernel28FmhaKernelTmaWarpSpecializedINS1_10collective30FmhaMainloopTmaWarpSpecializedINS_6half_tEffN4cute5tupleIJNS7_1CILi128EEENS9_ILi64EEENS9_ILi96EEEEEENS8_IJiNS9_ILi1EEENS8_IJiiEEEEEESG_SG_NS4_14ResidualFusionEJEEENS4_15FmhaFwdEpilogueIS6_fNS8_IJSB_SC_SB_EEEEENS2_23IndividualTileSchedulerEJEEEEEvNT_6ParamsE:
        .type           _ZN7cutlass13device_kernelINS_4fmha6kernel28FmhaKernelTmaWarpSpecializedINS1_10collective30FmhaMainloopTmaWarpSpecializedINS_6half_tEffN4cute5tupleIJNS7_1CILi128EEENS9_ILi64EEENS9_ILi96EEEEEENS8_IJiNS9_ILi1EEENS8_IJiiEEEEEESG_SG_NS4_14ResidualFusionEJEEENS4_15FmhaFwdEpilogueIS6_fNS8_IJSB_SC_SB_EEEEENS2_23IndividualTileSchedulerEJEEEEEvNT_6ParamsE,@function
        .size           _ZN7cutlass13device_kernelINS_4fmha6kernel28FmhaKernelTmaWarpSpecializedINS1_10collective30FmhaMainloopTmaWarpSpecializedINS_6half_tEffN4cute5tupleIJNS7_1CILi128EEENS9_ILi64EEENS9_ILi96EEEEEENS8_IJiNS9_ILi1EEENS8_IJiiEEEEEESG_SG_NS4_14ResidualFusionEJEEENS4_15FmhaFwdEpilogueIS6_fNS8_IJSB_SC_SB_EEEEENS2_23IndividualTileSchedulerEJEEEEEvNT_6ParamsE,(.L_x_121 - _ZN7cutlass13device_kernelINS_4fmha6kernel28FmhaKernelTmaWarpSpecializedINS1_10collective30FmhaMainloopTmaWarpSpecializedINS_6half_tEffN4cute5tupleIJNS7_1CILi128EEENS9_ILi64EEENS9_ILi96EEEEEENS8_IJiNS9_ILi1EEENS8_IJiiEEEEEESG_SG_NS4_14ResidualFusionEJEEENS4_15FmhaFwdEpilogueIS6_fNS8_IJSB_SC_SB_EEEEENS2_23IndividualTileSchedulerEJEEEEEvNT_6ParamsE)
        .other          _ZN7cutlass13device_kernelINS_4fmha6kernel28FmhaKernelTmaWarpSpecializedINS1_10collective30FmhaMainloopTmaWarpSpecializedINS_6half_tEffN4cute5tupleIJNS7_1CILi128EEENS9_ILi64EEENS9_ILi96EEEEEENS8_IJiNS9_ILi1EEENS8_IJiiEEEEEESG_SG_NS4_14ResidualFusionEJEEENS4_15FmhaFwdEpilogueIS6_fNS8_IJSB_SC_SB_EEEEENS2_23IndividualTileSchedulerEJEEEEEvNT_6ParamsE,@"STO_CUDA_ENTRY STV_DEFAULT"
_ZN7cutlass13device_kernelINS_4fmha6kernel28FmhaKernelTmaWarpSpecializedINS1_10collective30FmhaMainloopTmaWarpSpecializedINS_6half_tEffN4cute5tupleIJNS7_1CILi128EEENS9_ILi64EEENS9_ILi96EEEEEENS8_IJiNS9_ILi1EEENS8_IJiiEEEEEESG_SG_NS4_14ResidualFusionEJEEENS4_15FmhaFwdEpilogueIS6_fNS8_IJSB_SC_SB_EEEEENS2_23IndividualTileSchedulerEJEEEEEvNT_6ParamsE:
[----:B------:R-:W1:Y:S01]  /*0000*/  LDC R1, c[0x0][0x28] ;  /* 0x00000a00ff017b82 */ /* 0x000e620000000800 */
[----:B------:R-:W2:Y:S01]  /*0010*/  S2R R0, SR_TID.X ;  /* 0x0000000000007919 */ /* 0x000ea20000002100 */
[----:B------:R-:W-:Y:S01]  /*0020*/  ELECT P1, URZ, PT ;  /* 0x00000000003f782f */ /* 0x000fe20003820000 */
[----:B------:R-:W-:Y:S01]  /*0030*/  BSSY B0, `(.L_x_0) ;  /* 0x0000017000007945 */ /* 0x000fe20003800000 */
[----:B--2---:R-:W-:-:S05]  /*0040*/  SHF.R.U32.HI R2, RZ, 0x5, R0 ;  /* 0x00000005ff027819 */ /* 0x004fca0000011600 */
[----:B------:R-:W2:Y:S02]  /*0050*/  SHFL.IDX PT, R3, R2, RZ, 0x1f ;  /* 0x00001fff02037589 */ /* 0x000ea400000e0000 */
[----:B--2---:R-:W-:Y:S02]  /*0060*/  R2UR UR4, R3 ;  /* 0x00000000030472ca */ /* 0x004fe400000e0000 */
[----:B------:R-:W-:-:S06]  /*0070*/  SHF.R.U32.HI R3, RZ, 0x7, R0 ;  /* 0x00000007ff037819 */ /* 0x000fcc0000011600 */
[----:B------:R-:W2:Y:S05]  /*0080*/  SHFL.IDX PT, R3, R3, RZ, 0x1f ;  /* 0x00001fff03037589 */ /* 0x000eaa00000e0000 */
[----:B------:R-:W-:Y:S02]  /*0090*/  USHF.R.S32.HI UR5, URZ, 0x1f, UR4 ;  /* 0x0000001f3f057899 */ /* 0x000fe40008011404 */
[----:B------:R-:W-:Y:S02]  /*00a0*/  ISETP.NE.OR P0, PT, RZ, UR4, !P1 ;  /* 0x00000004ff007c0c */ /* 0x000fe4000cf05670 */
[----:B------:R-:W-:-:S04]  /*00b0*/  ULEA.HI UR5, UR5, UR4, URZ, 0x2 ;  /* 0x0000000405057291 */ /* 0x000fc8000f8f103f */
[----:B------:R-:W-:-:S04]  /*00c0*/  ULOP3.LUT UR5, UR5, 0xfffffffc, URZ, 0xc0, !UPT ;  /* 0xfffffffc05057892 */ /* 0x000fc8000f8ec03f */
[----:B------:R-:W-:-:S03]  /*00d0*/  UIADD3 UR5, UR4, -UR5, URZ ;  /* 0x8000000504057290 */ /* 0x000fc6000fffe03f */
[----:B-1----:R-:W-:Y:S09]  /*00e0*/  @P0 BRA `(.L_x_1) ;  /* 0x00000000002c0947 */ /* 0x002ff20003800000 */
[----:B------:R-:W-:Y:S02]  /*00f0*/  ULDC.64 UR6, c[0x0][0x198] ;  /* 0x0000660000067ab9 */ /* 0x000fe40000000a00 */
[----:B------:R-:W-:Y:S02]  /*0100*/  UIADD3 UR8, UP0, UR6, 0xf0, URZ ;  /* 0x000000f006087890 */ /* 0x000fe4000ff1e03f */
[----:B------:R-:W-:Y:S02]  /*0110*/  UIADD3 UR10, UP1, UR6, 0x1f0, URZ ;  /* 0x000001f0060a7890 */ /* 0x000fe4000ff3e03f */
[----:B------:R-:W-:Y:S02]  /*0120*/  UIADD3 UR6, UP2, UR6, 0x2f0, URZ ;  /* 0x000002f006067890 */ /* 0x000fe4000ff5e03f */
[----:B------:R-:W-:Y:S02]  /*0130*/  UIADD3.X UR9, URZ, UR7, URZ, UP0, !UPT ;  /* 0x000000073f097290 */ /* 0x000fe400087fe43f */
[----:B------:R-:W-:-:S02]  /*0140*/  UIADD3.X UR11, URZ, UR7, URZ, UP1, !UPT ;  /* 0x000000073f0b7290 */ /* 0x000fc40008ffe43f */
[----:B------:R-:W-:-:S05]  /*0150*/  UIADD3.X UR7, URZ, UR7, URZ, UP2, !UPT ;  /* 0x000000073f077290 */ /* 0x000fca00097fe43f */
[----:B------:R1:W-:Y:S02]  /*0160*/  UTMACCTL.PF [UR8] ;  /* 0x00000000080079b9 */ /* 0x0003e40008040000 */
[----:B------:R1:W-:Y:S02]  /*0170*/  UTMACCTL.PF [UR10] ;  /* 0x000000000a0079b9 */ /* 0x0003e40008040000 */
[----:B------:R1:W-:Y:S02]  /*0180*/  UTMACCTL.PF [UR6] ;  /* 0x00000000060079b9 */ /* 0x0003e40008040000 */
[----:B-1----:R-:W-:Y:S01]  /*0190*/  NOP ;  /* 0x0000000000007918 */ /* 0x002fe20000000000 */
.L_x_1:
[----:B------:R-:W-:Y:S05]  /*01a0*/  BSYNC B0 ;  /* 0x0000000000007941 */ /* 0x000fea0003800000 */
.L_x_0:
[----:B------:R-:W1:Y:S01]  /*01b0*/  SHFL.IDX PT, R4, R2, RZ, 0x1f ;  /* 0x00001fff02047589 */ /* 0x000e6200000e0000 */
[----:B--2---:R-:W-:Y:S01]  /*01c0*/  R2UR UR37, R3 ;  /* 0x00000000032572ca */ /* 0x004fe200000e0000 */
[----:B------:R-:W-:-:S12]  /*01d0*/  UISETP.NE.AND UP0, UPT, UR5, 0x1, UPT ;  /* 0x000000010500788c */ /* 0x000fd8000bf05270 */
[----:B------:R-:W-:Y:S02]  /*01e0*/  UIADD3 UR7, UR37, -0x1, URZ ;  /* 0xffffffff25077890 */ /* 0x000fe4000fffe03f */
[----:B------:R-:W-:Y:S02]  /*01f0*/  UISETP.EQ.AND UP0, UPT, UR37, URZ, !UP0 ;  /* 0x0000003f2500728c */ /* 0x000fe4000c702270 */
[----:B------:R-:W-:Y:S02]  /*0200*/  UISETP.GE.U32.AND UP1, UPT, UR7, 0x4, UPT ;  /* 0x000000040700788c */ /* 0x000fe4000bf26070 */
[----:B------:R-:W-:Y:S01]  /*0210*/  USEL UR4, URZ, 0x1, !UP0 ;  /* 0x000000013f047887 */ /* 0x000fe2000c000000 */
[----:B-1----:R-:W-:-:S03]  /*0220*/  ISETP.NE.AND P0, PT, R4, RZ, PT ;  /* 0x000000ff0400720c */ /* 0x002fc60003f05270 */
[----:B------:R-:W-:-:S10]  /*0230*/  USEL UR4, UR4, 0x2, UP1 ;  /* 0x0000000204047887 */ /* 0x000fd40008800000 */
[----:B------:R-:W-:Y:S05]  /*0240*/  @P0 BRA `(.L_x_2) ;  /* 0x0000000000480947 */ /* 0x000fea0003800000 */
[----:B------:R-:W1:Y:S01]  /*0250*/  S2UR UR8, SR_CgaCtaId ;  /* 0x00000000000879c3 */ /* 0x000e620000008800 */
[----:B------:R-:W-:Y:S01]  /*0260*/  UMOV UR6, 0x400 ;  /* 0x0000040000067882 */ /* 0x000fe20000000000 */
[----:B------:R-:W-:Y:S01]  /*0270*/  UMOV UR9, 0x1 ;  /* 0x0000000100097882 */ /* 0x000fe20000000000 */
[----:B------:R-:W-:Y:S01]  /*0280*/  UMOV UR10, 0x80 ;  /* 0x00000080000a7882 */ /* 0x000fe20000000000 */
[----:B------:R-:W-:Y:S01]  /*0290*/  ELECT P0, URZ, PT ;  /* 0x00000000003f782f */ /* 0x000fe20003800000 */
[----:B------:R-:W-:-:S04]  /*02a0*/  UIADD3 UR10, -UR10, 0x100000, URZ ;  /* 0x001000000a0a7890 */ /* 0x000fc8000fffe13f */
[----:B------:R-:W-:Y:S02]  /*02b0*/  USHF.L.U32 UR11, UR10, 0xb, URZ ;  /* 0x0000000b0a0b7899 */ /* 0x000fe4000800063f */
[----:B------:R-:W-:Y:S02]  /*02c0*/  USHF.L.U32 UR10, UR10, 0x1, URZ ;  /* 0x000000010a0a7899 */ /* 0x000fe4000800063f */
[----:B-1----:R-:W-:Y:S02]  /*02d0*/  ULEA UR6, UR8, UR6, 0x18 ;  /* 0x0000000608067291 */ /* 0x002fe4000f8ec03f */
[----:B------:R-:W-:-:S04]  /*02e0*/  UIADD3 UR8, -UR9, 0x100000, URZ ;  /* 0x0010000009087890 */ /* 0x000fc8000fffe13f */
[----:B------:R-:W-:Y:S02]  /*02f0*/  USHF.L.U32 UR9, UR8, 0xb, URZ ;  /* 0x0000000b08097899 */ /* 0x000fe4000800063f */
[----:B------:R-:W-:Y:S01]  /*0300*/  USHF.L.U32 UR8, UR8, 0x1, URZ ;  /* 0x0000000108087899 */ /* 0x000fe2000800063f */
[----:B------:R-:W1:Y:S11]  /*0310*/  FENCE.VIEW.ASYNC.S ;  /* 0x00000000000073c6 */ /* 0x000e760000000000 */
[----:B-1----:R1:W2:Y:S01]  /*0320*/  SYNCS.EXCH.64 URZ, [UR6+0x15050], UR8 ;  /* 0x01505008063f75b2 */ /* 0x0022a20008000100 */
[----:B------:R1:W3:Y:S01]  /*0330*/  SYNCS.EXCH.64 URZ, [UR6+0x15060], UR10 ;  /* 0x0150600a063f75b2 */ /* 0x0002e20008000100 */
[----:B------:R1:W4:Y:S01]  /*0340*/  SYNCS.EXCH.64 URZ, [UR6+0x15058], UR8 ;  /* 0x01505808063f75b2 */ /* 0x0003220008000100 */
[----:B------:R1:W1:Y:S01]  /*0350*/  SYNCS.EXCH.64 URZ, [UR6+0x15068], UR10 ;  /* 0x0150680a063f75b2 */ /* 0x0002620008000100 */
[----:B------:R-:W-:Y:S01]  /*0360*/  NOP ;  /* 0x0000000000007918 */ /* 0x000fe20000000000 */
.L_x_2:
[----:B------:R-:W5:Y:S01]  /*0370*/  SHFL.IDX PT, R3, R2, RZ, 0x1f ;  /* 0x00001fff02037589 */ /* 0x000f6200000e0000 */
[----:B------:R-:W-:Y:S01]  /*0380*/  NOP ;  /* 0x0000000000007918 */ /* 0x000fe20000000000 */
[----:B-----5:R-:W-:-:S13]  /*0390*/  ISETP.NE.AND P0, PT, R3, RZ, PT ;  /* 0x000000ff0300720c */ /* 0x020fda0003f05270 */
[----:B------:R-:W-:Y:S05]  /*03a0*/  @P0 BRA `(.L_x_3) ;  /* 0x0000000000600947 */ /* 0x000fea0003800000 */
[----:B-1----:R-:W1:Y:S01]  /*03b0*/  S2UR UR8, SR_CgaCtaId ;  /* 0x00000000000879c3 */ /* 0x002e620000008800 */
[----:B------:R-:W-:Y:S01]  /*03c0*/  UMOV UR6, 0x400 ;  /* 0x0000040000067882 */ /* 0x000fe20000000000 */
[----:B------:R-:W-:Y:S01]  /*03d0*/  UMOV UR10, 0x1 ;  /* 0x00000001000a7882 */ /* 0x000fe20000000000 */
[----:B------:R-:W-:Y:S01]  /*03e0*/  UMOV UR9, 0x100 ;  /* 0x0000010000097882 */ /* 0x000fe20000000000 */
[----:B------:R-:W-:-:S04]  /*03f0*/  UIADD3 UR10, -UR10, 0x100000, URZ ;  /* 0x001000000a0a7890 */ /* 0x000fc8000fffe13f */
[----:B------:R-:W-:Y:S02]  /*0400*/  USHF.L.U32 UR11, UR10, 0xb, URZ ;  /* 0x0000000b0a0b7899 */ /* 0x000fe4000800063f */
[----:B------:R-:W-:Y:S01]  /*0410*/  USHF.L.U32 UR10, UR10, 0x1, URZ ;  /* 0x000000010a0a7899 */ /* 0x000fe2000800063f */
[----:B------:R-:W-:Y:S01]  /*0420*/  ELECT P0, URZ, PT ;  /* 0x00000000003f782f */ /* 0x000fe20003800000 */
[----:B-1----:R-:W-:Y:S02]  /*0430*/  ULEA UR6, UR8, UR6, 0x18 ;  /* 0x0000000608067291 */ /* 0x002fe4000f8ec03f */
[----:B------:R-:W-:-:S04]  /*0440*/  UIADD3 UR8, -UR9, 0x100000, URZ ;  /* 0x0010000009087890 */ /* 0x000fc8000fffe13f */
[----:B------:R-:W-:Y:S02]  /*0450*/  USHF.L.U32 UR9, UR8, 0xb, URZ ;  /* 0x0000000b08097899 */ /* 0x000fe4000800063f */
[----:B------:R-:W-:Y:S01]  /*0460*/  USHF.L.U32 UR8, UR8, 0x1, URZ ;  /* 0x0000000108087899 */ /* 0x000fe2000800063f */
[----:B------:R-:W1:Y:S03]  /*0470*/  FENCE.VIEW.ASYNC.S ;  /* 0x00000000000073c6 */ /* 0x000e660000000000 */
[----:B-1----:R1:W1:Y:S08]  /*0480*/  SYNCS.EXCH.64 URZ, [UR6+0x15000], UR10 ;  /* 0x0150000a063f75b2 */ /* 0x0022700008000100 */
[----:B------:R1:W1:Y:S01]  /*0490*/  SYNCS.EXCH.64 URZ, [UR6+0x15028], UR8 ;  /* 0x01502808063f75b2 */ /* 0x0002620008000100 */
        /* <DEDUP_REMOVED lines=8> */
[----:B------:R-:W-:Y:S01]  /*0520*/  NOP ;  /* 0x0000000000007918 */ /* 0x000fe20000000000 */
.L_x_3:
        /* <DEDUP_REMOVED lines=21> */
[----:B------:R-:W-:Y:S01]  /*0680*/  NOP ;  /* 0x0000000000007918 */ /* 0x000fe20000000000 */
.L_x_4:
[----:B------:R-:W5:Y:S01]  /*0690*/  SHFL.IDX PT, R3, R2, RZ, 0x1f ;  /* 0x00001fff02037589 */ /* 0x000f6200000e0000 */
[----:B------:R-:W-:Y:S01]  /*06a0*/  ELECT P0, URZ, PT ;  /* 0x00000000003f782f */ /* 0x000fe20003800000 */
[----:B------:R-:W-:Y:S01]  /*06b0*/  NOP ;  /* 0x0000000000007918 */ /* 0x000fe20000000000 */
[----:B-1----:R-:W-:Y:S02]  /*06c0*/  UMOV UR8, 0x80 ;  /* 0x0000008000087882 */ /* 0x002fe40000000000 */
[C---:B-----5:R-:W-:Y:S02]  /*06d0*/  ISETP.NE.OR P0, PT, R3.reuse, RZ, !P0 ;  /* 0x000000ff0300720c */ /* 0x060fe40004705670 */
[----:B------:R-:W-:-:S11]  /*06e0*/  ISETP.NE.AND P2, PT, R3, RZ, PT ;  /* 0x000000ff0300720c */ /* 0x000fd60003f45270 */
[----:B------:R-:W-:Y:S01]  /*06f0*/  VOTEU.ALL UP0, P0 ;  /* 0x00000000003f7886 */ /* 0x000fe20000000000 */
[----:B------:R-:W-:Y:S01]  /*0700*/  VOTEU.ALL UP2, P0 ;  /* 0x00000000003f7886 */ /* 0x000fe20000040000 */
[----:B------:R-:W-:Y:S01]  /*0710*/  VOTEU.ALL UP3, P0 ;  /* 0x00000000003f7886 */ /* 0x000fe20000060000 */
[----:B------:R-:W-:Y:S02]  /*0720*/  VOTEU.ALL UP4, P0 ;  /* 0x00000000003f7886 */ /* 0x000fe40000080000 */
[----:B------:R-:W1:Y:S01]  /*0730*/  @!UP0 S2UR UR10, SR_CgaCtaId ;  /* 0x00000000000a89c3 */ /* 0x000e620000008800 */
[----:B------:R-:W-:Y:S01]  /*0740*/  @!UP0 UMOV UR6, 0x400 ;  /* 0x0000040000068882 */ /* 0x000fe20000000000 */
[----:B------:R-:W-:-:S04]  /*0750*/  @!UP0 UIADD3 UR8, -UR8, 0x100000, URZ ;  /* 0x0010000008088890 */ /* 0x000fc8000fffe13f */
[----:B------:R-:W-:Y:S02]  /*0760*/  @!UP0 USHF.L.U32 UR9, UR8, 0xb, URZ ;  /* 0x0000000b08098899 */ /* 0x000fe4000800063f */
[----:B------:R-:W-:Y:S02]  /*0770*/  @!UP0 USHF.L.U32 UR8, UR8, 0x1, URZ ;  /* 0x0000000108088899 */ /* 0x000fe4000800063f */
[----:B-1----:R-:W-:Y:S01]  /*0780*/  @!UP0 ULEA UR6, UR10, UR6, 0x18 ;  /* 0x000000060a068291 */ /* 0x002fe2000f8ec03f */
[----:B------:R-:W-:Y:S01]  /*0790*/  VOTEU.ALL UP0, P0 ;  /* 0x00000000003f7886 */ /* 0x000fe20000000000 */
[----:B------:R-:W1:Y:S10]  /*07a0*/  FENCE.VIEW.ASYNC.S ;  /* 0x00000000000073c6 */ /* 0x000e740000000000 */
[----:B-1----:R1:W1:Y:S01]  /*07b0*/  @!UP0 SYNCS.EXCH.64 URZ, [UR6+0x15090], UR8 ;  /* 0x01509008063f85b2 */ /* 0x0022620008000100 */
[----:B------:R1:W1:Y:S01]  /*07c0*/  @!UP2 SYNCS.EXCH.64 URZ, [UR6+0x15098], UR8 ;  /* 0x01509808063fa5b2 */ /* 0x0002620008000100 */
[----:B------:R1:W1:Y:S01]  /*07d0*/  @!UP3 SYNCS.EXCH.64 URZ, [UR6+0x150a0], UR8 ;  /* 0x0150a008063fb5b2 */ /* 0x0002620008000100 */
[----:B------:R1:W1:Y:S01]  /*07e0*/  @!UP4 SYNCS.EXCH.64 URZ, [UR6+0x150a8], UR8 ;  /* 0x0150a808063fc5b2 */ /* 0x0002620008000100 */
[----:B------:R-:W-:Y:S01]  /*07f0*/  NOP ;  /* 0x0000000000007918 */ /* 0x000fe20000000000 */
[----:B------:R-:W-:Y:S05]  /*0800*/  @P2 BRA `(.L_x_5) ;  /* 0x0000000000502947 */ /* 0x000fea0003800000 */
[----:B-1----:R-:W1:Y:S01]  /*0810*/  S2UR UR8, SR_CgaCtaId ;  /* 0x00000000000879c3 */ /* 0x002e620000008800 */
        /* <DEDUP_REMOVED lines=12> */
[----:B-1----:R1:W1:Y:S01]  /*08e0*/  SYNCS.EXCH.64 URZ, [UR6+0x150c0], UR8 ;  /* 0x0150c008063f75b2 */ /* 0x0022620008000100 */
[----:B------:R1:W1:Y:S01]  /*08f0*/  SYNCS.EXCH.64 URZ, [UR6+0x150d8], UR10 ;  /* 0x0150d80a063f75b2 */ /* 0x0002620008000100 */
[----:B------:R1:W1:Y:S01]  /*0900*/  SYNCS.EXCH.64 URZ, [UR6+0x150c8], UR8 ;  /* 0x0150c808063f75b2 */ /* 0x0002620008000100 */
[----:B------:R1:W1:Y:S01]  /*0910*/  SYNCS.EXCH.64 URZ, [UR6+0x150e0], UR10 ;  /* 0x0150e00a063f75b2 */ /* 0x0002620008000100 */
[----:B------:R1:W1:Y:S01]  /*0920*/  SYNCS.EXCH.64 URZ, [UR6+0x150d0], UR8 ;  /* 0x0150d008063f75b2 */ /* 0x0002620008000100 */
[----:B------:R1:W1:Y:S01]  /*0930*/  SYNCS.EXCH.64 URZ, [UR6+0x150e8], UR10 ;  /* 0x0150e80a063f75b2 */ /* 0x0002620008000100 */
[----:B------:R-:W-:Y:S01]  /*0940*/  NOP ;  /* 0x0000000000007918 */ /* 0x000fe20000000000 */
.L_x_5:
[----:B------:R-:W-:Y:S01]  /*0950*/  ISETP.NE.AND P0, PT, RZ, UR37, PT ;  /* 0x00000025ff007c0c */ /* 0x000fe2000bf05270 */
[----:B------:R-:W-:Y:S01]  /*0960*/  NOP ;  /* 0x0000000000007918 */ /* 0x000fe20000000000 */
[----:B------:R-:W-:Y:S01]  /*0970*/  MOV R2, UR5 ;  /* 0x0000000500027c02 */ /* 0x000fe20008000f00 */
[----:B-1234-:R-:W-:Y:S03]  /*0980*/  BAR.SYNC.DEFER_BLOCKING 0x0 ;  /* 0x0000000000007b1d */ /* 0x01efe60000010000 */
[----:B------:R-:W-:-:S07]  /*0990*/  ISETP.EQ.AND P2, PT, R2, 0x1, P1 ;  /* 0x000000010200780c */ /* 0x000fce0000f42270 */
[----:B------:R-:W-:Y:S06]  /*09a0*/  @!P0 BRA `(.L_x_6) ;  /* 0x00000070000c8947 */ /* 0x000fec0003800000 */
[----:B------:R-:W-:-:S06]  /*09b0*/  UISETP.GT.U32.AND UP0, UPT, UR7, 0x3, UPT ;  /* 0x000000030700788c */ /* 0x000fcc000bf04070 */
[----:B------:R-:W-:-:S13]  /*09c0*/  PLOP3.LUT P0, PT, PT, PT, UP0, 0x80, 0x0 ;  /* 0x000000000000781c */ /* 0x000fda0003f0f008 */
[----:B------:R-:W-:Y:S05]  /*09d0*/  @P0 EXIT ;  /* 0x000000000000094d */ /* 0x000fea0003800000 */
.L_x_7:
[----:B------:R-:W-:-:S08]  /*09e0*/  NOP ;  /* 0x0000000000007918 */ /* 0x000fd00000000000 */
[----:B------:R-:W1:Y:S02]  /*09f0*/  USETMAXREG.TRY_ALLOC.CTAPOOL UP0, 0xf0 ;  /* 0x000000f0000079c8 */ /* 0x000e640008000600 */
[----:B-1----:R-:W-:-:S13]  /*0a00*/  PLOP3.LUT P0, PT, PT, PT, UP0, 0x80, 0x0 ;  /* 0x000000000000781c */ /* 0x002fda0003f0f008 */
[----:B------:R-:W-:Y:S05]  /*0a10*/  @!P0 BRA `(.L_x_7) ;  /* 0xfffffffc00f08947 */ /* 0x000fea000383ffff */
[----:B------:R-:W-:Y:S01]  /*0a20*/  UISETP.NE.AND UP0, UPT, UR37, 0x1, UPT ;  /* 0x000000012500788c */ /* 0x000fe2000bf05270 */
[----:B------:R-:W1:Y:S01]  /*0a30*/  S2UR UR42, SR_CTAID.X ;  /* 0x00000000002a79c3 */ /* 0x000e620000002500 */
[----:B------:R-:W-:Y:S01]  /*0a40*/  UMOV UR5, URZ ;  /* 0x0000003f00057c82 */ /* 0x000fe20008000000 */
[----:B------:R-:W-:-:S03]  /*0a50*/  UMOV UR6, URZ ;  /* 0x0000003f00067c82 */ /* 0x000fc60008000000 */
[----:B------:R-:W-:-:S13]  /*0a60*/  PLOP3.LUT P0, PT, PT, PT, UP0, 0x80, 0x0 ;  /* 0x000000000000781c */ /* 0x000fda0003f0f008 */
[----:B------:R-:W-:Y:S05]  /*0a70*/  @!P0 BRA `(.L_x_8) ;  /* 0x00000000003c8947 */ /* 0x000fea0003800000 */
[----:B------:R-:W-:Y:S01]  /*0a80*/  UISETP.NE.AND UP0, UPT, UR37, 0x2, UPT ;  /* 0x000000022500788c */ /* 0x000fe2000bf05270 */
[----:B------:R-:W-:-:S05]  /*0a90*/  UMOV UR6, 0x1 ;  /* 0x0000000100067882 */ /* 0x000fca0000000000 */
[----:B------:R-:W-:-:S13]  /*0aa0*/  PLOP3.LUT P1, PT, PT, PT, UP0, 0x80, 0x0 ;  /* 0x000000000000781c */ /* 0x000fda0003f2f008 */
[----:B------:R-:W-:Y:S05]  /*0ab0*/  @!P1 BRA `(.L_x_8) ;  /* 0x00000000002c9947 */ /* 0x000fea0003800000 */
[----:B------:R-:W-:-:S06]  /*0ac0*/  UISETP.NE.AND UP0, UPT, UR37, 0x3, UPT ;  /* 0x000000032500788c */ /* 0x000fcc000bf05270 */
[----:B------:R-:W-:-:S13]  /*0ad0*/  PLOP3.LUT P1, PT, PT, PT, UP0, 0x80, 0x0 ;  /* 0x000000000000781c */ /* 0x000fda0003f2f008 */
[----:B------:R-:W-:Y:S05]  /*0ae0*/  @!P1 BRA `(.L_x_9) ;  /* 0x0000000000189947 */ /* 0x000fea0003800000 */
[----:B------:R-:W-:-:S11]  /*0af0*/  UISETP.NE.AND UP0, UPT, UR37, 0x4, UPT ;  /* 0x000000042500788c */ /* 0x000fd6000bf05270 */
[----:B------:R-:W-:Y:S01]  /*0b00*/  @!UP0 UMOV UR5, 0x1 ;  /* 0x0000000100058882 */ /* 0x000fe20000000000 */
[----:B------:R-:W-:Y:S01]  /*0b10*/  @!UP0 UMOV UR6, 0x1 ;  /* 0x0000000100068882 */ /* 0x000fe20000000000 */
[----:B------:R-:W-:Y:S01]  /*0b20*/  @UP0 UMOV UR5, URZ ;  /* 0x0000003f00050c82 */ /* 0x000fe20008000000 */
[----:B------:R-:W-:Y:S01]  /*0b30*/  @UP0 UMOV UR6, URZ ;  /* 0x0000003f00060c82 */ /* 0x000fe20008000000 */
[----:B------:R-:W-:Y:S05]  /*0b40*/  BRA `(.L_x_8) ;  /* 0x0000000000087947 */ /* 0x000fea0003800000 */
.L_x_9:
[----:B------:R-:W-:Y:S01]  /*0b50*/  UMOV UR5, 0x1 ;  /* 0x0000000100057882 */ /* 0x000fe20000000000 */
[----:B------:R-:W-:-:S05]  /*0b60*/  UMOV UR6, URZ ;  /* 0x0000003f00067c82 */ /* 0x000fca0008000000 */
.L_x_8:
[----:B------:R-:W-:Y:S05]  /*0b70*/  @!P0 BRA `(.L_x_10) ;  /* 0x00000000003c8947 */ /* 0x000fea0003800000 */
[----:B------:R-:W-:-:S06]  /*0b80*/  UISETP.NE.AND UP0, UPT, UR37, 0x2, UPT ;  /* 0x000000022500788c */ /* 0x000fcc000bf05270 */
[----:B------:R-:W-:-:S13]  /*0b90*/  PLOP3.LUT P0, PT, PT, PT, UP0, 0x80, 0x0 ;  /* 0x000000000000781c */ /* 0x000fda0003f0f008 */
[----:B------:R-:W-:Y:S05]  /*0ba0*/  @!P0 BRA `(.L_x_11) ;  /* 0x0000000000288947 */ /* 0x000fea0003800000 */
[----:B------:R-:W-:-:S06]  /*0bb0*/  UISETP.NE.AND UP0, UPT, UR37, 0x3, UPT ;  /* 0x000000032500788c */ /* 0x000fcc000bf05270 */
[----:B------:R-:W-:-:S13]  /*0bc0*/  PLOP3.LUT P0, PT, PT, PT, UP0, 0x80, 0x0 ;  /* 0x000000000000781c */ /* 0x000fda0003f0f008 */
[----:B------:R-:W-:Y:S05]  /*0bd0*/  @!P0 BRA `(.L_x_12) ;  /* 0x0000000000148947 */ /* 0x000fea0003800000 */
[----:B------:R-:W-:-:S06]  /*0be0*/  UISETP.NE.AND UP0, UPT, UR37, 0x4, UPT ;  /* 0x000000042500788c */ /* 0x000fcc000bf05270 */
[----:B------:R-:W-:-:S13]  /*0bf0*/  PLOP3.LUT P0, PT, PT, PT, UP0, 0x80, 0x0 ;  /* 0x000000000000781c */ /* 0x000fda0003f0f008 */
[----:B------:R-:W-:Y:S05]  /*0c00*/  @P0 BRA `(.L_x_13) ;  /* 0x00000000001c0947 */ /* 0x000fea0003800000 */
[----:B-1----:R-:W-:Y:S01]  /*0c10*/  ULEA UR42, UR42, 0x3, 0x1 ;  /* 0x000000032a2a7891 */ /* 0x002fe2000f8e083f */
[----:B------:R-:W-:Y:S11]  /*0c20*/  BRA `(.L_x_13) ;  /* 0x0000000000147947 */ /* 0x000ff60003800000 */
.L_x_12:
[----:B-1----:R-:W-:Y:S01]  /*0c30*/  ULEA UR42, UR42, 0x2, 0x1 ;  /* 0x000000022a2a7891 */ /* 0x002fe2000f8e083f */
[----:B------:R-:W-:Y:S11]  /*0c40*/  BRA `(.L_x_13) ;  /* 0x00000000000c7947 */ /* 0x000ff60003800000 */
.L_x_11:
[----:B-1----:R-:W-:Y:S01]  /*0c50*/  ULEA UR42, UR42, 0x1, 0x1 ;  /* 0x000000012a2a7891 */ /* 0x002fe2000f8e083f */
[----:B------:R-:W-:Y:S11]  /*0c60*/  BRA `(.L_x_13) ;  /* 0x0000000000047947 */ /* 0x000ff60003800000 */
.L_x_10:
[----:B-1----:R-:W-:-:S12]  /*0c70*/  USHF.L.U32 UR42, UR42, 0x1, URZ ;  /* 0x000000012a2a7899 */ /* 0x002fd8000800063f */
.L_x_13:
[----:B------:R-:W-:-:S04]  /*0c80*/  ULOP3.LUT UR8, UR4, 0x1, URZ, 0xfc, !UPT ;  /* 0x0000000104087892 */ /* 0x000fc8000f8efc3f */
[----:B------:R-:W-:-:S06]  /*0c90*/  UISETP.NE.AND UP0, UPT, UR8, 0x3, UPT ;  /* 0x000000030800788c */ /* 0x000fcc000bf05270 */
[----:B------:R-:W-:-:S13]  /*0ca0*/  PLOP3.LUT P0, PT, PT, PT, UP0, 0x80, 0x0 ;  /* 0x000000000000781c */ /* 0x000fda0003f0f008 */
[----:B------:R-:W-:Y:S05]  /*0cb0*/  @!P0 BRA `(.L_x_14) ;  /* 0x0000000000048947 */ /* 0x000fea0003800000 */
[----:B-1----:R-:W-:Y:S01]  /*0cc0*/  BPT.TRAP 0x1 ;  /* 0x000000040000795c */ /* 0x002fe20000300000 */
.L_x_14:
[----:B------:R-:W2:Y:S01]  /*0cd0*/  S2UR UR8, SR_CgaCtaId ;  /* 0x00000000000879c3 */ /* 0x000ea20000008800 */
[----:B------:R-:W-:Y:S01]  /*0ce0*/  UMOV UR36, 0x400 ;  /* 0x0000040000247882 */ /* 0x000fe20000000000 */
[----:B------:R-:W-:Y:S01]  /*0cf0*/  IMAD.U32 R2, RZ, RZ, UR5 ;  /* 0x00000005ff027e24 */ /* 0x000fe2000f8e00ff */
[----:B------:R-:W-:-:S04]  /*0d00*/  SHF.R.S32.HI R3, RZ, 0x1f, R0 ;  /* 0x0000001fff037819 */ /* 0x000fc80000011400 */
[----:B------:R-:W-:Y:S02]  /*0d10*/  SHF.L.U32 R2, R2, 0x1f, RZ ;  /* 0x0000001f02027819 */ /* 0x000fe400000006ff */
[----:B------:R-:W-:-:S04]  /*0d20*/  LEA.HI R3, R3, R0, RZ, 0x7 ;  /* 0x0000000003037211 */ /* 0x000fc800078f38ff */
[----:B------:R-:W-:-:S04]  /*0d30*/  LOP3.LUT R3, R3, 0xffffff80, RZ, 0xc0, !PT ;  /* 0xffffff8003037812 */ /* 0x000fc800078ec0ff */
[----:B------:R-:W-:-:S04]  /*0d40*/  IADD3 R3, -R3, R0, RZ ;  /* 0x0000000003037210 */ /* 0x000fc80007ffe1ff */
[----:B------:R-:W-:Y:S01]  /*0d50*/  SHF.R.S32.HI R0, RZ, 0x1f, R3 ;  /* 0x0000001fff007819 */ /* 0x000fe20000011403 */
[----:B--2---:R-:W-:-:S03]  /*0d60*/  ULEA UR36, UR8, UR36, 0x18 ;  /* 0x0000002408247291 */ /* 0x004fc6000f8ec03f */
[----:B------:R-:W-:Y:S01]  /*0d70*/  LEA.HI R0, R0, R3, RZ, 0x2 ;  /* 0x0000000300007211 */ /* 0x000fe200078f10ff */
[----:B------:R-:W-:-:S03]  /*0d80*/  ULEA UR8, UR6, UR36, 0x3 ;  /* 0x0000002406087291 */ /* 0x000fc6000f8e183f */
[----:B------:R-:W-:-:S05]  /*0d90*/  LOP3.LUT R0, R0, 0x7ffffffc, RZ, 0xc0, !PT ;  /* 0x7ffffffc00007812 */ /* 0x000fca00078ec0ff */
[----:B------:R-:W-:Y:S01]  /*0da0*/  IMAD.IADD R0, R3, 0x1, -R0 ;  /* 0x0000000103007824 */ /* 0x000fe200078e0a00 */
[----:B------:R-:W2:Y:S02]  /*0db0*/  SYNCS.PHASECHK.TRANS64.TRYWAIT P1, [UR8+0x15050], R2 ;  /* 0x01505002ff0075a7 */ /* 0x000ea40008020148 */
[----:B--2---:R-:W-:Y:S05]  /*0dc0*/  @!P1 BRA `(.L_x_15) ;  /* 0x0000008000589947 */ /* 0x004fea0003800000 */
.L_x_103:
[----:B------:R-:W-:Y:S01]  /*0dd0*/  SHF.L.U32 R0, R0, 0x1, RZ ;  /* 0x0000000100007819 */ /* 0x000fe200000006ff */
[----:B------:R-:W-:Y:S06]  /*0de0*/  @!P0 BRA `(.L_x_16) ;  /* 0x0000000000048947 */ /* 0x000fec0003800000 */
[----:B-1----:R-:W-:Y:S01]  /*0df0*/  BPT.TRAP 0x1 ;  /* 0x000000040000795c */ /* 0x002fe20000300000 */
.L_x_16:
[----:B------:R-:W-:Y:S01]  /*0e00*/  SHF.L.U32 R7, RZ, 0x1f, RZ ;  /* 0x0000001fff077819 */ /* 0x000fe200000006ff */
[----:B------:R-:W-:Y:S01]  /*0e10*/  UIADD3 UR33, UR36, 0x15090, URZ ;  /* 0x0001509024217890 */ /* 0x000fe2000fffe03f */
[----:B------:R-:W-:Y:S02]  /*0e20*/  ISETP.NE.AND P2, PT, RZ, UR7, PT ;  /* 0x00000007ff007c0c */ /* 0x000fe4000bf45270 */
[----:B------:R-:W3:Y:S02]  /*0e30*/  SYNCS.PHASECHK.TRANS64.TRYWAIT P1, [UR36+0x15000], R7 ;  /* 0x01500007ff0075a7 */ /* 0x000ee40008020164 */
[----:B---3--:R-:W-:Y:S09]  /*0e40*/  @!P1 BRA `(.L_x_17) ;  /* 0x0000008000509947 */ /* 0x008ff20003800000 */
.L_x_104:
[----:B------:R-:W-:Y:S01]  /*0e50*/  ULEA UR32, UR37, UR33, 0x3 ;  /* 0x0000002125207291 */ /* 0x000fe2000f8e183f */
[----:B--2---:R-:W-:-:S04]  /*0e60*/  SEL R2, RZ, 0x1, P2 ;  /* 0x00000001ff027807 */ /* 0x004fc80001000000 */
[----:B------:R-:W-:-:S04]  /*0e70*/  SHF.L.U32 R2, R2, 0x1f, RZ ;  /* 0x0000001f02027819 */ /* 0x000fc800000006ff */
[----:B------:R-:W2:Y:S02]  /*0e80*/  SYNCS.PHASECHK.TRANS64.TRYWAIT P1, [UR32+-0x8], R2 ;  /* 0xfffff802ff0075a7 */ /* 0x000ea40008020160 */
[----:B--2---:R-:W-:Y:S05]  /*0e90*/  @!P1 BRA `(.L_x_18) ;  /* 0x0000008000549947 */ /* 0x004fea0003800000 */
.L_x_105:
[----:B------:R-:W-:Y:S01]  /*0ea0*/  USHF.R.U32.HI UR5, URZ, 0x4, UR36 ;  /* 0x000000043f057899 */ /* 0x000fe20008011624 */
[----:B------:R-:W-:Y:S01]  /*0eb0*/  WARPGROUP.ARRIVE ;  /* 0x00000000000079c5 */ /* 0x000fe20000000000 */
[----:B------:R-:W-:Y:S01]  /*0ec0*/  UIADD3 UR8, UR36, 0x6000, URZ ;  /* 0x0000600024087890 */ /* 0x000fe2000fffe03f */
[----:B--2---:R-:W2:Y:S01]  /*0ed0*/  LDC R3, c[0x0][0x28c] ;  /* 0x0000a300ff037b82 */ /* 0x004ea20000000800 */
[----:B------:R-:W-:Y:S01]  /*0ee0*/  ULOP3.LUT UR5, UR5, 0x3fff, URZ, 0xc0, !UPT ;  /* 0x00003fff05057892 */ /* 0x000fe2000f8ec03f */
[C---:B------:R-:W-:Y:S01]  /*0ef0*/  VIADD R2, R0.reuse, 0x1 ;  /* 0x0000000100027836 */ /* 0x040fe20000000000 */
[----:B------:R-:W-:Y:S01]  /*0f00*/  USHF.R.U32.HI UR8, URZ, 0x4, UR8 ;  /* 0x000000043f087899 */ /* 0x000fe20008011608 */
[C---:B------:R-:W-:Y:S01]  /*0f10*/  IADD3 R4, R0.reuse, 0x8, RZ ;  /* 0x0000000800047810 */ /* 0x040fe20007ffe0ff */
[----:B------:R-:W-:Y:S01]  /*0f20*/  ULOP3.LUT UR28, UR5, 0x10000, URZ, 0xfc, !UPT ;  /* 0x00010000051c7892 */ /* 0x000fe2000f8efc3f */
[----:B------:R-:W-:Y:S01]  /*0f30*/  IADD3 R6, R0, 0x10, RZ ;  /* 0x0000001000067810 */ /* 0x000fe20007ffe0ff */
[----:B------:R-:W-:Y:S01]  /*0f40*/  ULOP3.LUT UR5, UR8, 0x3fff, URZ, 0xc0, !UPT ;  /* 0x00003fff08057892 */ /* 0x000fe2000f8ec03f */
[----:B------:R-:W-:Y:S01]  /*0f50*/  P2R R10, PR, RZ, 0x1 ;  /* 0x00000001ff0a7803 */ /* 0x000fe20000000000 */
[----:B------:R-:W-:-:S02]  /*0f60*/  UIMAD UR28, UR6, 0x300, UR28 ;  /* 0x00000300061c78a4 */ /* 0x000fc4000f8e021c */
[----:B------:R-:W-:Y:S01]  /*0f70*/  ULOP3.LUT UR6, UR5, 0x10000, URZ, 0xfc, !UPT ;  /* 0x0001000005067892 */ /* 0x000fe2000f8efc3f */
[----:B------:R-:W-:Y:S01]  /*0f80*/  UMOV UR9, 0x80000020 ;  /* 0x8000002000097882 */ /* 0x000fe20000000000 */
[----:B------:R-:W-:Y:S01]  /*0f90*/  UMOV UR11, 0x80000020 ;  /* 0x80000020000b7882 */ /* 0x000fe20000000000 */
[----:B------:R-:W-:Y:S02]  /*0fa0*/  UIADD3 UR12, UR28, 0x2, URZ ;  /* 0x000000021c0c7890 */ /* 0x000fe4000fffe03f */
[----:B------:R-:W-:Y:S02]  /*0fb0*/  UMOV UR8, UR28 ;  /* 0x0000001c00087c82 */ /* 0x000fe40008000000 */
[----:B------:R-:W-:Y:S01]  /*0fc0*/  UMOV UR10, UR6 ;  /* 0x00000006000a7c82 */ /* 0x000fe20008000000 */
[----:B------:R-:W-:Y:S01]  /*0fd0*/  UIADD3 UR14, UR6, 0x2, URZ ;  /* 0x00000002060e7890 */ /* 0x000fe2000fffe03f */
[----:B------:R-:W-:Y:S01]  /*0fe0*/  HGMMA.64x64x16.F32 R24, gdesc[UR8], RZ, !UPT, gsb0 ;  /* 0x00e00000081879f0 */ /* 0x000fe2000c0008ff */
[----:B------:R-:W-:Y:S01]  /*0ff0*/  UMOV UR13, 0x80000020 ;  /* 0x80000020000d7882 */ /* 0x000fe20000000000 */
[----:B------:R-:W-:Y:S01]  /*1000*/  UMOV UR15, 0x80000020 ;  /* 0x80000020000f7882 */ /* 0x000fe20000000000 */
[----:B------:R-:W-:Y:S01]  /*1010*/  UIADD3 UR16, UR28, 0x100, URZ ;  /* 0x000001001c107890 */ /* 0x000fe2000fffe03f */
[-C--:B--2---:R-:W-:Y:S01]  /*1020*/  ISETP.GE.AND P2, PT, R4, R3.reuse, PT ;  /* 0x000000030400720c */ /* 0x084fe20003f46270 */
[----:B------:R-:W-:Y:S01]  /*1030*/  UIADD3 UR18, UR6, 0x100, URZ ;  /* 0x0000010006127890 */ /* 0x000fe2000fffe03f */
[-C--:B------:R-:W-:Y:S01]  /*1040*/  ISETP.GE.AND P5, PT, R2, R3.reuse, PT ;  /* 0x000000030200720c */ /* 0x080fe20003fa6270 */
[----:B------:R-:W-:Y:S01]  /*1050*/  UMOV UR17, 0x80000020 ;  /* 0x8000002000117882 */ /* 0x000fe20000000000 */
[----:B------:R-:W-:Y:S01]  /*1060*/  UMOV UR19, 0x80000020 ;  /* 0x8000002000137882 */ /* 0x000fe20000000000 */
[----:B------:R-:W-:Y:S01]  /*1070*/  UIADD3 UR20, UR28, 0x102, URZ ;  /* 0x000001021c147890 */ /* 0x000fe2000fffe03f */
[C---:B------:R-:W-:Y:S01]  /*1080*/  VIADD R4, R0.reuse, 0x11 ;  /* 0x0000001100047836 */ /* 0x040fe20000000000 */
[----:B------:R-:W-:Y:S01]  /*1090*/  UIADD3 UR22, UR6, 0x102, URZ ;  /* 0x0000010206167890 */ /* 0x000fe2000fffe03f */
[CC--:B------:R-:W-:Y:S01]  /*10a0*/  ISETP.GE.AND P1, PT, R0.reuse, R3.reuse, PT ;  /* 0x000000030000720c */ /* 0x0c0fe20003f26270 */
[----:B------:R-:W-:Y:S01]  /*10b0*/  UMOV UR21, 0x80000020 ;  /* 0x8000002000157882 */ /* 0x000fe20000000000 */
[----:B------:R-:W-:Y:S01]  /*10c0*/  UMOV UR23, 0x80000020 ;  /* 0x8000002000177882 */ /* 0x000fe20000000000 */
[----:B------:R-:W-:Y:S01]  /*10d0*/  UIADD3 UR24, UR28, 0x200, URZ ;  /* 0x000002001c187890 */ /* 0x000fe2000fffe03f */
[----:B------:R-:W-:Y:S01]  /*10e0*/  VIADD R2, R0, 0x9 ;  /* 0x0000000900027836 */ /* 0x000fe20000000000 */
[----:B------:R-:W-:Y:S01]  /*10f0*/  UIADD3 UR26, UR6, 0x200, URZ ;  /* 0x00000200061a7890 */ /* 0x000fe2000fffe03f */
[-C--:B------:R-:W-:Y:S01]  /*1100*/  ISETP.GE.AND P3, PT, R4, R3.reuse, PT ;  /* 0x000000030400720c */ /* 0x080fe20003f66270 */
        /* <DEDUP_REMOVED lines=8> */
[----:B------:R-:W-:Y:S01]  /*1190*/  IADD3 R2, R0, 0x18, RZ ;  /* 0x0000001800027810 */ /* 0x000fe20007ffe0ff */
[----:B------:R-:W-:Y:S01]  /*11a0*/  ULDC UR10, c[0x0][0x604] ;  /* 0x00018100000a7ab9 */ /* 0x000fe20000000800 */
[----:B------:R-:W-:Y:S01]  /*11b0*/  ISETP.GE.AND P6, PT, R6, R3, PT ;  /* 0x000000030600720c */ /* 0x000fe20003fc6270 */
[----:B------:R-:W-:-:S04]  /*11c0*/  USHF.L.U32 UR7, UR7, 0x3, URZ ;  /* 0x0000000307077899 */ /* 0x000fc8000800063f */
[----:B------:R-:W-:Y:S01]  /*11d0*/  ULOP3.LUT UR7, UR7, 0x8, URZ, 0xc, !UPT ;  /* 0x0000000807077892 */ /* 0x000fe2000f8e0c3f */
[----:B------:R-:W-:Y:S02]  /*11e0*/  WARPGROUP.DEPBAR.LE gsb0, 0x0 ;  /* 0x00008000000079c5 */ /* 0x000fe40000010000 */
[----:B------:R-:W-:-:S06]  /*11f0*/  WARPGROUP.ARRIVE ;  /* 0x00000000000079c5 */ /* 0x000fcc0000000000 */
[----:B------:R-:W-:Y:S03]  /*1200*/  HGMMA.64x64x16.F32 R24, gdesc[UR12], R24, gsb0 ;  /* 0x00e000000c1879f0 */ /* 0x000fe60008000818 */
        /* <DEDUP_REMOVED lines=13> */
[----:B------:R-:W-:Y:S02]  /*12e0*/  FSEL R24, R24, -INF , !P1 ;  /* 0xff80000018187808 */ /* 0x000fe40004800000 */
[----:B------:R-:W-:Y:S02]  /*12f0*/  FSEL R25, R25, -INF , !P5 ;  /* 0xff80000019197808 */ /* 0x000fe40006800000 */
[----:B------:R-:W-:Y:S02]  /*1300*/  FSEL R28, R28, -INF , !P2 ;  /* 0xff8000001c1c7808 */ /* 0x000fe40005000000 */
[----:B------:R-:W-:-:S02]  /*1310*/  FMNMX R5, R24, R25, !PT ;  /* 0x0000001918057209 */ /* 0x000fc40007800000 */
[----:B------:R-:W-:Y:S02]  /*1320*/  FSEL R27, R27, -INF , !P5 ;  /* 0xff8000001b1b7808 */ /* 0x000fe40006800000 */
[----:B------:R-:W-:Y:S02]  /*1330*/  ISETP.GE.AND P5, PT, R4, R3, PT ;  /* 0x000000030400720c */ /* 0x000fe40003fa6270 */
[----:B------:R-:W-:Y:S02]  /*1340*/  FSEL R29, R29, -INF , !P4 ;  /* 0xff8000001d1d7808 */ /* 0x000fe40006000000 */
[----:B------:R-:W-:Y:S02]  /*1350*/  FMNMX R4, R28, R5, !PT ;  /* 0x000000051c047209 */ /* 0x000fe40007800000 */
[----:B------:R-:W-:Y:S02]  /*1360*/  FSEL R26, R26, -INF , !P1 ;  /* 0xff8000001a1a7808 */ /* 0x000fe40004800000 */
[----:B------:R-:W-:-:S02]  /*1370*/  ISETP.GE.AND P1, PT, R2, R3, PT ;  /* 0x000000030200720c */ /* 0x000fc40003f26270 */
[----:B------:R-:W-:Y:S02]  /*1380*/  IADD3 R2, R0, 0x20, RZ ;  /* 0x0000002000027810 */ /* 0x000fe40007ffe0ff */
[----:B------:R-:W-:Y:S02]  /*1390*/  FSEL R32, R32, -INF , !P6 ;  /* 0xff80000020207808 */ /* 0x000fe40007000000 */
[----:B------:R-:W-:Y:S02]  /*13a0*/  FMNMX R5, R29, R4, !PT ;  /* 0x000000041d057209 */ /* 0x000fe40007800000 */
[----:B------:R-:W-:Y:S02]  /*13b0*/  FSEL R30, R30, -INF , !P2 ;  /* 0xff8000001e1e7808 */ /* 0x000fe40005000000 */
[----:B------:R-:W-:Y:S02]  /*13c0*/  ISETP.GE.AND P2, PT, R2, R3, PT ;  /* 0x000000030200720c */ /* 0x000fe40003f46270 */
[----:B------:R-:W-:-:S02]  /*13d0*/  IADD3 R2, R0, 0x21, RZ ;  /* 0x0000002100027810 */ /* 0x000fc40007ffe0ff */
[----:B------:R-:W-:Y:S02]  /*13e0*/  FSEL R33, R33, -INF , !P3 ;  /* 0xff80000021217808 */ /* 0x000fe40005800000 */
[----:B------:R-:W-:Y:S02]  /*13f0*/  FMNMX R4, R32, R5, !PT ;  /* 0x0000000520047209 */ /* 0x000fe40007800000 */
[----:B------:R-:W-:Y:S02]  /*1400*/  FSEL R31, R31, -INF , !P4 ;  /* 0xff8000001f1f7808 */ /* 0x000fe40006000000 */
[----:B------:R-:W-:Y:S01]  /*1410*/  ISETP.GE.AND P4, PT, R2, R3, PT ;  /* 0x000000030200720c */ /* 0x000fe20003f86270 */
[----:B------:R-:W-:Y:S01]  /*1420*/  VIADD R2, R0, 0x28 ;  /* 0x0000002800027836 */ /* 0x000fe20000000000 */
[----:B------:R-:W-:Y:S02]  /*1430*/  FSEL R36, R36, -INF , !P1 ;  /* 0xff80000024247808 */ /* 0x000fe40004800000 */
[----:B------:R-:W-:-:S02]  /*1440*/  FMNMX R5, R33, R4, !PT ;  /* 0x0000000421057209 */ /* 0x000fc40007800000 */
[----:B------:R-:W-:Y:S02]  /*1450*/  FSEL R37, R37, -INF , !P5 ;  /* 0xff80000025257808 */ /* 0x000fe40006800000 */
[----:B------:R-:W-:Y:S02]  /*1460*/  FMNMX R4, R36, R5, !PT ;  /* 0x0000000524047209 */ /* 0x000fe40007800000 */
[----:B------:R-:W-:Y:S02]  /*1470*/  FSEL R34, R34, -INF , !P6 ;  /* 0xff80000022227808 */ /* 0x000fe40007000000 */
[----:B------:R-:W-:Y:S02]  /*1480*/  ISETP.GE.AND P6, PT, R2, R3, PT ;  /* 0x000000030200720c */ /* 0x000fe40003fc6270 */
[----:B------:R-:W-:Y:S02]  /*1490*/  IADD3 R2, R0, 0x29, RZ ;  /* 0x0000002900027810 */ /* 0x000fe40007ffe0ff */
[----:B------:R-:W-:-:S02]  /*14a0*/  FSEL R40, R40, -INF , !P2 ;  /* 0xff80000028287808 */ /* 0x000fc40005000000 */
[----:B------:R-:W-:Y:S02]  /*14b0*/  FMNMX R5, R37, R4, !PT ;  /* 0x0000000425057209 */ /* 0x000fe40007800000 */
[----:B------:R-:W-:Y:S02]  /*14c0*/  FSEL R35, R35, -INF , !P3 ;  /* 0xff80000023237808 */ /* 0x000fe40005800000 */
[----:B------:R-:W-:Y:S02]  /*14d0*/  ISETP.GE.AND P3, PT, R2, R3, PT ;  /* 0x000000030200720c */ /* 0x000fe40003f66270 */
[----:B------:R-:W-:Y:S02]  /*14e0*/  IADD3 R2, R0, 0x30, RZ ;  /* 0x0000003000027810 */ /* 0x000fe40007ffe0ff */
[----:B------:R-:W-:Y:S02]  /*14f0*/  FSEL R41, R41, -INF , !P4 ;  /* 0xff80000029297808 */ /* 0x000fe40006000000 */
[----:B------:R-:W-:-:S02]  /*1500*/  FMNMX R4, R40, R5, !PT ;  /* 0x0000000528047209 */ /* 0x000fc40007800000 */
[----:B------:R-:W-:Y:S02]  /*1510*/  FSEL R38, R38, -INF , !P1 ;  /* 0xff80000026267808 */ /* 0x000fe40004800000 */
[----:B------:R-:W-:Y:S01]  /*1520*/  ISETP.GE.AND P1, PT, R2, R3, PT ;  /* 0x000000030200720c */ /* 0x000fe20003f26270 */
[----:B------:R-:W-:Y:S01]  /*1530*/  VIADD R2, R0, 0x31 ;  /* 0x0000003100027836 */ /* 0x000fe20000000000 */
[----:B------:R-:W-:Y:S02]  /*1540*/  FSEL R44, R44, -INF , !P6 ;  /* 0xff8000002c2c7808 */ /* 0x000fe40007000000 */
[----:B------:R-:W-:Y:S02]  /*1550*/  FMNMX R5, R41, R4, !PT ;  /* 0x0000000429057209 */ /* 0x000fe40007800000 */
[----:B------:R-:W-:Y:S02]  /*1560*/  FSEL R45, R45, -INF , !P3 ;  /* 0xff8000002d2d7808 */ /* 0x000fe40005800000 */
[----:B------:R-:W-:-:S02]  /*1570*/  FMNMX R4, R44, R5, !PT ;  /* 0x000000052c047209 */ /* 0x000fc40007800000 */
[----:B------:R-:W-:Y:S02]  /*1580*/  FSEL R39, R39, -INF , !P5 ;  /* 0xff80000027277808 */ /* 0x000fe40006800000 */
[----:B------:R-:W-:Y:S02]  /*1590*/  ISETP.GE.AND P5, PT, R2, R3, PT ;  /* 0x000000030200720c */ /* 0x000fe40003fa6270 */
[----:B------:R-:W-:Y:S02]  /*15a0*/  IADD3 R2, R0, 0x38, RZ ;  /* 0x0000003800027810 */ /* 0x000fe40007ffe0ff */
[----:B------:R-:W-:Y:S02]  /*15b0*/  FSEL R48, R48, -INF , !P1 ;  /* 0xff80000030307808 */ /* 0x000fe40004800000 */
[----:B------:R-:W-:Y:S02]  /*15c0*/  FMNMX R5, R45, R4, !PT ;  /* 0x000000042d057209 */ /* 0x000fe40007800000 */
[----:B------:R-:W-:-:S02]  /*15d0*/  FSEL R42, R42, -INF , !P2 ;  /* 0xff8000002a2a7808 */ /* 0x000fc40005000000 */
[----:B------:R-:W-:Y:S02]  /*15e0*/  ISETP.GE.AND P2, PT, R2, R3, PT ;  /* 0x000000030200720c */ /* 0x000fe40003f46270 */
[----:B------:R-:W-:Y:S02]  /*15f0*/  IADD3 R2, R0, 0x39, RZ ;  /* 0x0000003900027810 */ /* 0x000fe40007ffe0ff */
[----:B------:R-:W-:Y:S02]  /*1600*/  FSEL R49, R49, -INF , !P5 ;  /* 0xff80000031317808 */ /* 0x000fe40006800000 */
[----:B------:R-:W-:Y:S02]  /*1610*/  FMNMX R4, R48, R5, !PT ;  /* 0x0000000530047209 */ /* 0x000fe40007800000 */
[----:B------:R-:W-:Y:S02]  /*1620*/  FSEL R43, R43, -INF , !P4 ;  /* 0xff8000002b2b7808 */ /* 0x000fe40006000000 */
[----:B------:R-:W-:-:S02]  /*1630*/  ISETP.GE.AND P4, PT, R2, R3, PT ;  /* 0x000000030200720c */ /* 0x000fc40003f86270 */
[----:B------:R-:W-:Y:S02]  /*1640*/  FSEL R52, R52, -INF , !P2 ;  /* 0xff80000034347808 */ /* 0x000fe40005000000 */
[----:B------:R-:W-:Y:S02]  /*1650*/  FMNMX R5, R49, R4, !PT ;  /* 0x0000000431057209 */ /* 0x000fe40007800000 */
[----:B------:R-:W-:Y:S02]  /*1660*/  FSEL R53, R53, -INF , !P4 ;  /* 0xff80000035357808 */ /* 0x000fe40006000000 */
[----:B------:R-:W-:Y:S02]  /*1670*/  FMNMX R2, R52, R5, !PT ;  /* 0x0000000534027209 */ /* 0x000fe40007800000 */
[----:B------:R-:W-:Y:S02]  /*1680*/  FSEL R46, R46, -INF , !P6 ;  /* 0xff8000002e2e7808 */ /* 0x000fe40007000000 */
[----:B------:R-:W-:-:S02]  /*1690*/  FMNMX R6, R53, R2, !PT ;  /* 0x0000000235067209 */ /* 0x000fc40007800000 */
[----:B------:R-:W-:Y:S02]  /*16a0*/  FSEL R50, R50, -INF , !P1 ;  /* 0xff80000032327808 */ /* 0x000fe40004800000 */
[----:B------:R-:W-:Y:S01]  /*16b0*/  FSEL R47, R47, -INF , !P3 ;  /* 0xff8000002f2f7808 */ /* 0x000fe20005800000 */
[----:B------:R-:W2:Y:S01]  /*16c0*/  SHFL.BFLY PT, R5, R6, 0x1, 0x1f ;  /* 0x0c201f0006057f89 */ /* 0x000ea200000e0000 */
[----:B------:R-:W-:Y:S02]  /*16d0*/  FSEL R51, R51, -INF , !P5 ;  /* 0xff80000033337808 */ /* 0x000fe40006800000 */
[----:B------:R-:W-:Y:S02]  /*16e0*/  FSEL R54, R54, -INF , !P2 ;  /* 0xff80000036367808 */ /* 0x000fe40005000000 */
[----:B------:R-:W-:Y:S02]  /*16f0*/  FSEL R55, R55, -INF , !P4 ;  /* 0xff80000037377808 */ /* 0x000fe40006000000 */
[----:B--2---:R-:W-:-:S05]  /*1700*/  FMNMX R8, R6, R5, !PT ;  /* 0x0000000506087209 */ /* 0x004fca0007800000 */
[----:B------:R-:W2:Y:S02]  /*1710*/  SHFL.BFLY PT, R5, R8, 0x2, 0x1f ;  /* 0x0c401f0008057f89 */ /* 0x000ea400000e0000 */
[----:B--2---:R-:W-:Y:S02]  /*1720*/  FMNMX R4, R8, R5, !PT ;  /* 0x0000000508047209 */ /* 0x004fe40007800000 */
[----:B------:R-:W-:Y:S02]  /*1730*/  FMNMX R5, R26, R27, !PT ;  /* 0x0000001b1a057209 */ /* 0x000fe40007800000 */
[----:B------:R-:W-:Y:S02]  /*1740*/  FSETP.NEU.AND P0, PT, R4, -INF , PT ;  /* 0xff8000000400780b */ /* 0x000fe40003f0d000 */
[----:B------:R-:W-:Y:S02]  /*1750*/  FMNMX R2, R30, R5, !PT ;  /* 0x000000051e027209 */ /* 0x000fe40007800000 */
[----:B------:R-:W-:-:S02]  /*1760*/  FSEL R9, R4, RZ, P0 ;  /* 0x000000ff04097208 */ /* 0x000fc40000000000 */
[----:B------:R-:W-:Y:S02]  /*1770*/  FMNMX R5, R31, R2, !PT ;  /* 0x000000021f057209 */ /* 0x000fe40007800000 */
[----:B------:R-:W-:Y:S01]  /*1780*/  ISETP.NE.AND P0, PT, R10, RZ, PT ;  /* 0x000000ff0a00720c */ /* 0x000fe20003f05270 */
[----:B------:R-:W-:Y:S01]  /*1790*/  FMUL R9, R9, UR10 ;  /* 0x0000000a09097c20 */ /* 0x000fe20008400000 */
[----:B------:R-:W-:-:S03]  /*17a0*/  FMNMX R2, R34, R5, !PT ;  /* 0x0000000522027209 */ /* 0x000fc60007800000 */
[--C-:B------:R-:W-:Y:S01]  /*17b0*/  FFMA R24, R24, UR10, -R9.reuse ;  /* 0x0000000a18187c23 */ /* 0x100fe20008000809 */
[----:B------:R-:W-:Y:S01]  /*17c0*/  FMNMX R5, R35, R2, !PT ;  /* 0x0000000223057209 */ /* 0x000fe20007800000 */
[--C-:B------:R-:W-:Y:S01]  /*17d0*/  FFMA R28, R28, UR10, -R9.reuse ;  /* 0x0000000a1c1c7c23 */ /* 0x100fe20008000809 */
[--C-:B------:R-:W-:Y:S01]  /*17e0*/  FFMA R25, R25, UR10, -R9.reuse ;  /* 0x0000000a19197c23 */ /* 0x100fe20008000809 */
[--C-:B------:R-:W-:Y:S01]  /*17f0*/  FFMA R29, R29, UR10, -R9.reuse ;  /* 0x0000000a1d1d7c23 */ /* 0x100fe20008000809 */
[----:B------:R-:W-:Y:S01]  /*1800*/  FMNMX R2, R38, R5, !PT ;  /* 0x0000000526027209 */ /* 0x000fe20007800000 */
[--C-:B------:R-:W-:Y:S01]  /*1810*/  FFMA R33, R33, UR10, -R9.reuse ;  /* 0x0000000a21217c23 */ /* 0x100fe20008000809 */
[----:B------:R-:W-:Y:S01]  /*1820*/  FSETP.GEU.AND P6, PT, R24, -126, PT ;  /* 0xc2fc00001800780b */ /* 0x000fe20003fce000 */
        /* <DEDUP_REMOVED lines=12> */
[----:B------:R-:W-:Y:S01]  /*18f0*/  @!P6 FMUL R24, R24, 0.5 ;  /* 0x3f0000001818e820 */ /* 0x000fe20000400000 */
[----:B------:R-:W-:Y:S01]  /*1900*/  FMNMX R2, R46, R5, !PT ;  /* 0x000000052e027209 */ /* 0x000fe20007800000 */
[--C-:B------:R-:W-:Y:S01]  /*1910*/  FFMA R49, R49, UR10, -R9.reuse ;  /* 0x0000000a31317c23 */ /* 0x100fe20008000809 */
[----:B------:R-:W-:Y:S01]  /*1920*/  FSETP.GEU.AND P4, PT, R33, -126, PT ;  /* 0xc2fc00002100780b */ /* 0x000fe20003f8e000 */
[----:B------:R-:W-:Y:S01]  /*1930*/  @!P1 FMUL R28, R28, 0.5 ;  /* 0x3f0000001c1c9820 */ /* 0x000fe20000400000 */
[----:B------:R-:W-:Y:S01]  /*1940*/  FMNMX R5, R47, R2, !PT ;  /* 0x000000022f057209 */ /* 0x000fe20007800000 */
[----:B------:R-:W2:Y:S01]  /*1950*/  MUFU.EX2 R72, R24 ;  /* 0x0000001800487308 */ /* 0x000ea20000000800 */
[----:B------:R-:W-:Y:S01]  /*1960*/  FSETP.GEU.AND P2, PT, R32, -126, PT ;  /* 0xc2fc00002000780b */ /* 0x000fe20003f4e000 */
[----:B------:R-:W-:Y:S01]  /*1970*/  @!P3 FMUL R25, R25, 0.5 ;  /* 0x3f0000001919b820 */ /* 0x000fe20000400000 */
[----:B------:R-:W-:Y:S01]  /*1980*/  FMNMX R2, R50, R5, !PT ;  /* 0x0000000532027209 */ /* 0x000fe20007800000 */
[--C-:B------:R-:W-:Y:S01]  /*1990*/  FFMA R44, R44, UR10, -R9.reuse ;  /* 0x0000000a2c2c7c23 */ /* 0x100fe20008000809 */
[--C-:B------:R-:W-:Y:S01]  /*19a0*/  FFMA R45, R45, UR10, -R9.reuse ;  /* 0x0000000a2d2d7c23 */ /* 0x100fe20008000809 */
[----:B------:R-:W-:Y:S01]  /*19b0*/  @!P5 FMUL R29, R29, 0.5 ;  /* 0x3f0000001d1dd820 */ /* 0x000fe20000400000 */
[----:B------:R-:W-:Y:S01]  /*19c0*/  FMNMX R5, R51, R2, !PT ;  /* 0x0000000233057209 */ /* 0x000fe20007800000 */
[----:B------:R-:W3:Y:S01]  /*19d0*/  MUFU.EX2 R74, R28 ;  /* 0x0000001c004a7308 */ /* 0x000ee20000000800 */
[--C-:B------:R-:W-:Y:S01]  /*19e0*/  FFMA R52, R52, UR10, -R9.reuse ;  /* 0x0000000a34347c23 */ /* 0x100fe20008000809 */
[----:B------:R-:W-:Y:S01]  /*19f0*/  @!P4 FMUL R33, R33, 0.5 ;  /* 0x3f0000002121c820 */ /* 0x000fe20000400000 */
[----:B------:R-:W-:Y:S01]  /*1a00*/  FMNMX R2, R54, R5, !PT ;  /* 0x0000000536027209 */ /* 0x000fe20007800000 */
[----:B------:R-:W-:-:S02]  /*1a10*/  FFMA R53, R53, UR10, -R9 ;  /* 0x0000000a35357c23 */ /* 0x000fc40008000809 */
[----:B------:R-:W-:Y:S01]  /*1a20*/  @!P2 FMUL R32, R32, 0.5 ;  /* 0x3f0000002020a820 */ /* 0x000fe20000400000 */
[----:B------:R-:W-:Y:S01]  /*1a30*/  FMNMX R2, R55, R2, !PT ;  /* 0x0000000237027209 */ /* 0x000fe20007800000 */
[----:B------:R-:W4:Y:S01]  /*1a40*/  MUFU.EX2 R25, R25 ;  /* 0x0000001900197308 */ /* 0x000f220000000800 */
[----:B--2---:R-:W-:Y:S01]  /*1a50*/  @!P6 FMUL R72, R72, R72 ;  /* 0x000000484848e220 */ /* 0x004fe20000400000 */
[----:B------:R-:W-:Y:S02]  /*1a60*/  FSETP.GEU.AND P6, PT, R36, -126, PT ;  /* 0xc2fc00002400780b */ /* 0x000fe40003fce000 */
[----:B------:R-:W2:Y:S04]  /*1a70*/  SHFL.BFLY PT, R5, R2, 0x1, 0x1f ;  /* 0x0c201f0002057f89 */ /* 0x000ea800000e0000 */
[----:B------:R-:W5:Y:S01]  /*1a80*/  MUFU.EX2 R29, R29 ;  /* 0x0000001d001d7308 */ /* 0x000f620000000800 */
[----:B---3--:R-:W-:Y:S01]  /*1a90*/  @!P1 FMUL R74, R74, R74 ;  /* 0x0000004a4a4a9220 */ /* 0x008fe20000400000 */
[----:B------:R-:W-:-:S05]  /*1aa0*/  FSETP.GEU.AND P1, PT, R40, -126, PT ;  /* 0xc2fc00002800780b */ /* 0x000fca0003f2e000 */
[----:B------:R-:W-:Y:S01]  /*1ab0*/  @!P6 FMUL R36, R36, 0.5 ;  /* 0x3f0000002424e820 */ /* 0x000fe20000400000 */
[----:B------:R-:W3:Y:S01]  /*1ac0*/  MUFU.EX2 R76, R32 ;  /* 0x00000020004c7308 */ /* 0x000ee20000000800 */
[----:B----4-:R-:W-:Y:S01]  /*1ad0*/  @!P3 FMUL R25, R25, R25 ;  /* 0x000000191919b220 */ /* 0x010fe20000400000 */
[----:B------:R-:W-:-:S05]  /*1ae0*/  FSETP.GEU.AND P3, PT, R37, -126, PT ;  /* 0xc2fc00002500780b */ /* 0x000fca0003f6e000 */
[----:B------:R-:W-:Y:S01]  /*1af0*/  @!P1 FMUL R40, R40, 0.5 ;  /* 0x3f00000028289820 */ /* 0x000fe20000400000 */
[----:B------:R-:W4:Y:S01]  /*1b00*/  MUFU.EX2 R78, R36 ;  /* 0x00000024004e7308 */ /* 0x000f220000000800 */
[----:B-----5:R-:W-:Y:S01]  /*1b10*/  @!P5 FMUL R29, R29, R29 ;  /* 0x0000001d1d1dd220 */ /* 0x020fe20000400000 */
[----:B------:R-:W-:Y:S02]  /*1b20*/  FSETP.GEU.AND P5, PT, R41, -126, PT ;  /* 0xc2fc00002900780b */ /* 0x000fe40003fae000 */
[----:B--2---:R-:W-:-:S03]  /*1b30*/  FMNMX R5, R2, R5, !PT ;  /* 0x0000000502057209 */ /* 0x004fc60007800000 */
[----:B------:R-:W-:Y:S01]  /*1b40*/  @!P3 FMUL R37, R37, 0.5 ;  /* 0x3f0000002525b820 */ /* 0x000fe20000400000 */
[----:B------:R-:W2:Y:S01]  /*1b50*/  MUFU.EX2 R11, R40 ;  /* 0x00000028000b7308 */ /* 0x000ea20000000800 */
[----:B------:R-:W5:Y:S01]  /*1b60*/  SHFL.BFLY PT, R2, R5, 0x2, 0x1f ;  /* 0x0c401f0005027f89 */ /* 0x000f6200000e0000 */
[----:B---3--:R-:W-:Y:S01]  /*1b70*/  @!P2 FMUL R76, R76, R76 ;  /* 0x0000004c4c4ca220 */ /* 0x008fe20000400000 */
[----:B------:R-:W-:-:S04]  /*1b80*/  FSETP.GEU.AND P2, PT, R44, -126, PT ;  /* 0xc2fc00002c00780b */ /* 0x000fc80003f4e000 */
[----:B------:R-:W-:Y:S01]  /*1b90*/  @!P5 FMUL R41, R41, 0.5 ;  /* 0x3f0000002929d820 */ /* 0x000fe20000400000 */
[----:B------:R-:W3:Y:S01]  /*1ba0*/  MUFU.EX2 R33, R33 ;  /* 0x0000002100217308 */ /* 0x000ee20000000800 */
[----:B----4-:R-:W-:Y:S01]  /*1bb0*/  @!P6 FMUL R78, R78, R78 ;  /* 0x0000004e4e4ee220 */ /* 0x010fe20000400000 */
[----:B------:R-:W-:-:S06]  /*1bc0*/  FSETP.GEU.AND P6, PT, R48, -126, PT ;  /* 0xc2fc00003000780b */ /* 0x000fcc0003fce000 */
[----:B------:R-:W4:Y:S01]  /*1bd0*/  MUFU.EX2 R37, R37 ;  /* 0x0000002500257308 */ /* 0x000f220000000800 */
[----:B--2---:R-:W-:Y:S01]  /*1be0*/  @!P1 FMUL R11, R11, R11 ;  /* 0x0000000b0b0b9220 */ /* 0x004fe20000400000 */
[----:B------:R-:W-:Y:S01]  /*1bf0*/  FSETP.GEU.AND P1, PT, R49, -126, PT ;  /* 0xc2fc00003100780b */ /* 0x000fe20003f2e000 */
[----:B------:R-:W-:Y:S02]  /*1c00*/  @!P2 FMUL R44, R44, 0.5 ;  /* 0x3f0000002c2ca820 */ /* 0x000fe40000400000 */
[----:B------:R-:W-:Y:S01]  /*1c10*/  FADD R6, R72, R11 ;  /* 0x0000000b48067221 */ /* 0x000fe20000000000 */
[----:B------:R-:W-:Y:S01]  /*1c20*/  F2FP.F16.F32.PACK_AB R72, R25, R72 ;  /* 0x000000481948723e */ /* 0x000fe200000000ff */
[----:B------:R-:W-:Y:S01]  /*1c30*/  @!P6 FMUL R48, R48, 0.5 ;  /* 0x3f0000003030e820 */ /* 0x000fe20000400000 */
[----:B------:R-:W2:Y:S01]  /*1c40*/  MUFU.EX2 R80, R41 ;  /* 0x0000002900507308 */ /* 0x000ea20000000800 */
[----:B---3--:R-:W-:Y:S01]  /*1c50*/  @!P4 FMUL R33, R33, R33 ;  /* 0x000000212121c220 */ /* 0x008fe20000400000 */
[----:B------:R-:W-:-:S02]  /*1c60*/  FSETP.GEU.AND P4, PT, R45, -126, PT ;  /* 0xc2fc00002d00780b */ /* 0x000fc40003f8e000 */
[----:B-----5:R-:W-:-:S03]  /*1c70*/  FMNMX R5, R5, R2, !PT ;  /* 0x0000000205057209 */ /* 0x020fc60007800000 */
[----:B------:R-:W-:Y:S01]  /*1c80*/  @!P1 FMUL R49, R49, 0.5 ;  /* 0x3f00000031319820 */ /* 0x000fe20000400000 */
[----:B------:R-:W3:Y:S01]  /*1c90*/  MUFU.EX2 R9, R48 ;  /* 0x0000003000097308 */ /* 0x000ee20000000800 */
[----:B----4-:R-:W-:Y:S01]  /*1ca0*/  @!P3 FMUL R37, R37, R37 ;  /* 0x000000252525b220 */ /* 0x010fe20000400000 */
[----:B------:R-:W-:-:S04]  /*1cb0*/  FSETP.NEU.AND P3, PT, R5, -INF , PT ;  /* 0xff8000000500780b */ /* 0x000fc80003f6d000 */
[----:B------:R-:W-:Y:S01]  /*1cc0*/  FSEL R2, R5, RZ, P3 ;  /* 0x000000ff05027208 */ /* 0x000fe20001800000 */
[----:B------:R-:W-:Y:S01]  /*1cd0*/  @!P4 FMUL R45, R45, 0.5 ;  /* 0x3f0000002d2dc820 */ /* 0x000fe20000400000 */
[----:B------:R-:W4:Y:S01]  /*1ce0*/  MUFU.EX2 R84, R49 ;  /* 0x0000003100547308 */ /* 0x000f220000000800 */
[----:B--2---:R-:W-:Y:S01]  /*1cf0*/  @!P5 FMUL R80, R80, R80 ;  /* 0x000000505050d220 */ /* 0x004fe20000400000 */
[----:B------:R-:W-:Y:S01]  /*1d00*/  FSETP.GEU.AND P5, PT, R53, -126, PT ;  /* 0xc2fc00003500780b */ /* 0x000fe20003fae000 */
[----:B------:R-:W-:Y:S01]  /*1d10*/  FMUL R2, R2, UR10 ;  /* 0x0000000a02027c20 */ /* 0x000fe20008400000 */
[----:B------:R-:W-:-:S03]  /*1d20*/  FSETP.GEU.AND P3, PT, R52, -126, PT ;  /* 0xc2fc00003400780b */ /* 0x000fc60003f6e000 */
[--C-:B------:R-:W-:Y:S01]  /*1d30*/  FFMA R30, R30, UR10, -R2.reuse ;  /* 0x0000000a1e1e7c23 */ /* 0x100fe20008000802 */
[----:B------:R-:W2:Y:S01]  /*1d40*/  MUFU.EX2 R13, R44 ;  /* 0x0000002c000d7308 */ /* 0x000ea20000000800 */
[--C-:B------:R-:W-:Y:S01]  /*1d50*/  FFMA R31, R31, UR10, -R2.reuse ;  /* 0x0000000a1f1f7c23 */ /* 0x100fe20008000802 */
[--C-:B------:R-:W-:Y:S01]  /*1d60*/  FFMA R26, R26, UR10, -R2.reuse ;  /* 0x0000000a1a1a7c23 */ /* 0x100fe20008000802 */
[--C-:B------:R-:W-:Y:S01]  /*1d70*/  FFMA R27, R27, UR10, -R2.reuse ;  /* 0x0000000a1b1b7c23 */ /* 0x100fe20008000802 */
[----:B---3--:R-:W-:Y:S01]  /*1d80*/  @!P6 FMUL R9, R9, R9 ;  /* 0x000000090909e220 */ /* 0x008fe20000400000 */
[----:B------:R-:W-:Y:S01]  /*1d90*/  FSETP.GEU.AND P6, PT, R30, -126, PT ;  /* 0xc2fc00001e00780b */ /* 0x000fe20003fce000 */
[--C-:B------:R-:W-:Y:S01]  /*1da0*/  FFMA R35, R35, UR10, -R2.reuse ;  /* 0x0000000a23237c23 */ /* 0x100fe20008000802 */
[----:B------:R-:W-:Y:S01]  /*1db0*/  @!P5 FMUL R53, R53, 0.5 ;  /* 0x3f0000003535d820 */ /* 0x000fe20000400000 */
[----:B------:R-:W3:Y:S01]  /*1dc0*/  MUFU.EX2 R82, R45 ;  /* 0x0000002d00527308 */ /* 0x000ee20000000800 */
[----:B----4-:R-:W-:Y:S01]  /*1dd0*/  @!P1 FMUL R84, R84, R84 ;  /* 0x0000005454549220 */ /* 0x010fe20000400000 */
[----:B------:R-:W-:Y:S01]  /*1de0*/  FSETP.GEU.AND P1, PT, R31, -126, PT ;  /* 0xc2fc00001f00780b */ /* 0x000fe20003f2e000 */
[----:B------:R-:W-:Y:S01]  /*1df0*/  @!P3 FMUL R52, R52, 0.5 ;  /* 0x3f0000003434b820 */ /* 0x000fe20000400000 */
[--C-:B------:R-:W-:Y:S01]  /*1e00*/  FFMA R42, R42, UR10, -R2.reuse ;  /* 0x0000000a2a2a7c23 */ /* 0x100fe20008000802 */
[--C-:B------:R-:W-:Y:S01]  /*1e10*/  FFMA R50, R50, UR10, -R2.reuse ;  /* 0x0000000a32327c23 */ /* 0x100fe20008000802 */
[--C-:B------:R-:W-:Y:S01]  /*1e20*/  FFMA R34, R34, UR10, -R2.reuse ;  /* 0x0000000a22227c23 */ /* 0x100fe20008000802 */
[--C-:B------:R-:W-:Y:S01]  /*1e30*/  FFMA R38, R38, UR10, -R2.reuse ;  /* 0x0000000a26267c23 */ /* 0x100fe20008000802 */
[----:B------:R-:W4:Y:S01]  /*1e40*/  MUFU.EX2 R86, R53 ;  /* 0x0000003500567308 */ /* 0x000f220000000800 */
[----:B--2---:R-:W-:Y:S01]  /*1e50*/  @!P2 FMUL R13, R13, R13 ;  /* 0x0000000d0d0da220 */ /* 0x004fe20000400000 */
[----:B------:R-:W-:Y:S01]  /*1e60*/  FSETP.GEU.AND P2, PT, R26, -126, PT ;  /* 0xc2fc00001a00780b */ /* 0x000fe20003f4e000 */
[----:B------:R-:W-:Y:S01]  /*1e70*/  @!P6 FMUL R30, R30, 0.5 ;  /* 0x3f0000001e1ee820 */ /* 0x000fe20000400000 */
[--C-:B------:R-:W-:Y:S01]  /*1e80*/  FFMA R39, R39, UR10, -R2.reuse ;  /* 0x0000000a27277c23 */ /* 0x100fe20008000802 */
[--C-:B------:R-:W-:Y:S01]  /*1e90*/  FFMA R46, R46, UR10, -R2.reuse ;  /* 0x0000000a2e2e7c23 */ /* 0x100fe20008000802 */
[--C-:B------:R-:W-:Y:S01]  /*1ea0*/  FFMA R43, R43, UR10, -R2.reuse ;  /* 0x0000000a2b2b7c23 */ /* 0x100fe20008000802 */
[----:B------:R-:W-:Y:S01]  /*1eb0*/  @!P1 FMUL R31, R31, 0.5 ;  /* 0x3f0000001f1f9820 */ /* 0x000fe20000400000 */
[----:B------:R-:W2:Y:S01]  /*1ec0*/  MUFU.EX2 R75, R30 ;  /* 0x0000001e004b7308 */ /* 0x000ea20000000800 */
[----:B---3--:R-:W-:Y:S01]  /*1ed0*/  @!P4 FMUL R82, R82, R82 ;  /* 0x000000525252c220 */ /* 0x008fe20000400000 */
[----:B------:R-:W-:Y:S01]  /*1ee0*/  FSETP.GEU.AND P4, PT, R27, -126, PT ;  /* 0xc2fc00001b00780b */ /* 0x000fe20003f8e000 */
[--C-:B------:R-:W-:Y:S01]  /*1ef0*/  FFMA R47, R47, UR10, -R2.reuse ;  /* 0x0000000a2f2f7c23 */ /* 0x100fe20008000802 */
[--C-:B------:R-:W-:Y:S01]  /*1f00*/  FFMA R51, R51, UR10, -R2.reuse ;  /* 0x0000000a33337c23 */ /* 0x100fe20008000802 */
[--C-:B------:R-:W-:Y:S01]  /*1f10*/  FFMA R54, R54, UR10, -R2.reuse ;  /* 0x0000000a36367c23 */ /* 0x100fe20008000802 */
[----:B------:R-:W-:Y:S01]  /*1f20*/  FFMA R2, R55, UR10, -R2 ;  /* 0x0000000a37027c23 */ /* 0x000fe20008000802 */
[----:B------:R-:W-:Y:S01]  /*1f30*/  @!P2 FMUL R26, R26, 0.5 ;  /* 0x3f0000001a1aa820 */ /* 0x000fe20000400000 */
[----:B------:R-:W3:Y:S01]  /*1f40*/  MUFU.EX2 R10, R31 ;  /* 0x0000001f000a7308 */ /* 0x000ee20000000800 */
[----:B----4-:R-:W-:Y:S01]  /*1f50*/  @!P5 FMUL R86, R86, R86 ;  /* 0x000000565656d220 */ /* 0x010fe20000400000 */
[----:B------:R-:W-:Y:S01]  /*1f60*/  FSETP.GEU.AND P5, PT, R35, -126, PT ;  /* 0xc2fc00002300780b */ /* 0x000fe20003fae000 */
[----:B------:R-:W-:Y:S01]  /*1f70*/  FADD R17, R76, R9 ;  /* 0x000000094c117221 */ /* 0x000fe20000000000 */
[----:B------:R-:W-:Y:S01]  /*1f80*/  FADD R19, R33, R84 ;  /* 0x0000005421137221 */ /* 0x000fe20000000000 */
[----:B------:R-:W-:Y:S01]  /*1f90*/  FADD R18, R29, R82 ;  /* 0x000000521d127221 */ /* 0x000fe20000000000 */
[----:B------:R-:W-:Y:S01]  /*1fa0*/  FADD R21, R37, R86 ;  /* 0x0000005625157221 */ /* 0x000fe20000000000 */
[----:B------:R-:W-:Y:S01]  /*1fb0*/  @!P4 FMUL R27, R27, 0.5 ;  /* 0x3f0000001b1bc820 */ /* 0x000fe20000400000 */
[----:B------:R-:W4:Y:S01]  /*1fc0*/  MUFU.EX2 R15, R52 ;  /* 0x00000034000f7308 */ /* 0x000f220000000800 */
[----:B--2---:R-:W-:Y:S01]  /*1fd0*/  @!P6 FMUL R75, R75, R75 ;  /* 0x0000004b4b4be220 */ /* 0x004fe20000400000 */
[----:B------:R-:W-:Y:S01]  /*1fe0*/  FSETP.GEU.AND P6, PT, R42, -126, PT ;  /* 0xc2fc00002a00780b */ /* 0x000fe20003fce000 */
[----:B------:R-:W-:Y:S01]  /*1ff0*/  FADD R22, R6, R17 ;  /* 0x0000001106167221 */ /* 0x000fe20000000000 */
[----:B------:R-:W-:Y:S01]  /*2000*/  FADD R17, R74, R13 ;  /* 0x0000000d4a117221 */ /* 0x000fe20000000000 */
[----:B------:R-:W-:Y:S01]  /*2010*/  FADD R6, R25, R80 ;  /* 0x0000005019067221 */ /* 0x000fe20000000000 */
[----:B------:R-:W-:Y:S01]  /*2020*/  FADD R21, R18, R21 ;  /* 0x0000001512157221 */ /* 0x000fe20000000000 */
[----:B------:R-:W-:Y:S01]  /*2030*/  @!P5 FMUL R35, R35, 0.5 ;  /* 0x3f0000002323d820 */ /* 0x000fe20000400000 */
[----:B------:R-:W2:Y:S01]  /*2040*/  MUFU.EX2 R73, R26 ;  /* 0x0000001a00497308 */ /* 0x000ea20000000800 */
[----:B---3--:R-:W-:Y:S01]  /*2050*/  @!P1 FMUL R10, R10, R10 ;  /* 0x0000000a0a0a9220 */ /* 0x008fe20000400000 */
[----:B------:R-:W-:Y:S01]  /*2060*/  FSETP.GEU.AND P1, PT, R50, -126, PT ;  /* 0xc2fc00003200780b */ /* 0x000fe20003f2e000 */
[----:B------:R-:W-:Y:S01]  /*2070*/  FADD R6, R6, R19 ;  /* 0x0000001306067221 */ /* 0x000fe20000000000 */
[----:B------:R-:W-:-:S02]  /*2080*/  F2FP.F16.F32.PACK_AB R74, R29, R74 ;  /* 0x0000004a1d4a723e */ /* 0x000fc400000000ff */
[----:B------:R-:W-:Y:S01]  /*2090*/  F2FP.F16.F32.PACK_AB R76, R33, R76 ;  /* 0x0000004c214c723e */ /* 0x000fe200000000ff */
[----:B------:R-:W-:Y:S01]  /*20a0*/  @!P6 FMUL R42, R42, 0.5 ;  /* 0x3f0000002a2ae820 */ /* 0x000fe20000400000 */
[----:B------:R-:W3:Y:S01]  /*20b0*/  MUFU.EX2 R8, R27 ;  /* 0x0000001b00087308 */ /* 0x000ee20000000800 */
[----:B----4-:R-:W-:Y:S01]  /*20c0*/  @!P3 FMUL R15, R15, R15 ;  /* 0x0000000f0f0fb220 */ /* 0x010fe20000400000 */
[----:B------:R-:W-:Y:S01]  /*20d0*/  FSETP.GEU.AND P3, PT, R34, -126, PT ;  /* 0xc2fc00002200780b */ /* 0x000fe20003f6e000 */
[----:B------:R-:W-:Y:S01]  /*20e0*/  FADD R6, R6, R21 ;  /* 0x0000001506067221 */ /* 0x000fe20000000000 */
[----:B------:R-:W-:Y:S01]  /*20f0*/  F2FP.F16.F32.PACK_AB R80, R80, R11 ;  /* 0x0000000b5050723e */ /* 0x000fe200000000ff */
[----:B------:R-:W-:Y:S01]  /*2100*/  FADD R20, R78, R15 ;  /* 0x0000000f4e147221 */ /* 0x000fe20000000000 */
[----:B------:R-:W-:Y:S01]  /*2110*/  F2FP.F16.F32.PACK_AB R78, R37, R78 ;  /* 0x0000004e254e723e */ /* 0x000fe200000000ff */
[----:B------:R-:W-:Y:S01]  /*2120*/  @!P1 FMUL R50, R50, 0.5 ;  /* 0x3f00000032329820 */ /* 0x000fe20000400000 */
[----:B------:R-:W4:Y:S01]  /*2130*/  MUFU.EX2 R12, R35 ;  /* 0x00000023000c7308 */ /* 0x000f220000000800 */
[----:B--2---:R-:W-:Y:S01]  /*2140*/  @!P2 FMUL R73, R73, R73 ;  /* 0x000000494949a220 */ /* 0x004fe20000400000 */
[----:B------:R-:W-:Y:S01]  /*2150*/  FSETP.GEU.AND P2, PT, R38, -126, PT ;  /* 0xc2fc00002600780b */ /* 0x000fe20003f4e000 */
[----:B------:R-:W-:Y:S01]  /*2160*/  FADD R17, R17, R20 ;  /* 0x0000001411117221 */ /* 0x000fe20000000000 */
[----:B------:R-:W-:-:S02]  /*2170*/  F2FP.F16.F32.PACK_AB R82, R82, R13 ;  /* 0x0000000d5252723e */ /* 0x000fc400000000ff */
[----:B------:R-:W-:Y:S01]  /*2180*/  F2FP.F16.F32.PACK_AB R84, R84, R9 ;  /* 0x000000095454723e */ /* 0x000fe200000000ff */
[----:B------:R-:W-:Y:S01]  /*2190*/  @!P3 FMUL R34, R34, 0.5 ;  /* 0x3f0000002222b820 */ /* 0x000fe20000400000 */
[----:B------:R-:W2:Y:S01]  /*21a0*/  MUFU.EX2 R42, R42 ;  /* 0x0000002a002a7308 */ /* 0x000ea20000000800 */
[----:B---3--:R-:W-:Y:S01]  /*21b0*/  @!P4 FMUL R8, R8, R8 ;  /* 0x000000080808c220 */ /* 0x008fe20000400000 */
[----:B------:R-:W-:Y:S01]  /*21c0*/  FSETP.GEU.AND P4, PT, R39, -126, PT ;  /* 0xc2fc00002700780b */ /* 0x000fe20003f8e000 */
[----:B------:R-:W-:Y:S01]  /*21d0*/  FADD R17, R22, R17 ;  /* 0x0000001116117221 */ /* 0x000fe20000000000 */
[----:B------:R-:W-:-:S03]  /*21e0*/  F2FP.F16.F32.PACK_AB R86, R86, R15 ;  /* 0x0000000f5656723e */ /* 0x000fc600000000ff */
[----:B------:R-:W-:Y:S01]  /*21f0*/  @!P2 FMUL R38, R38, 0.5 ;  /* 0x3f0000002626a820 */ /* 0x000fe20000400000 */
[----:B------:R-:W3:Y:S01]  /*2200*/  MUFU.EX2 R77, R34 ;  /* 0x00000022004d7308 */ /* 0x000ee20000000800 */
[----:B----4-:R-:W-:Y:S01]  /*2210*/  @!P5 FMUL R12, R12, R12 ;  /* 0x0000000c0c0cd220 */ /* 0x010fe20000400000 */
[----:B------:R-:W-:-:S05]  /*2220*/  FSETP.GEU.AND P5, PT, R46, -126, PT ;  /* 0xc2fc00002e00780b */ /* 0x000fca0003fae000 */
[----:B------:R-:W-:Y:S01]  /*2230*/  @!P4 FMUL R39, R39, 0.5 ;  /* 0x3f0000002727c820 */ /* 0x000fe20000400000 */
[----:B------:R-:W4:Y:S01]  /*2240*/  MUFU.EX2 R79, R38 ;  /* 0x00000026004f7308 */ /* 0x000f220000000800 */
[----:B--2---:R-:W-:Y:S01]  /*2250*/  @!P6 FMUL R42, R42, R42 ;  /* 0x0000002a2a2ae220 */ /* 0x004fe20000400000 */
[----:B------:R-:W-:-:S03]  /*2260*/  FSETP.GEU.AND P6, PT, R54, -126, PT ;  /* 0xc2fc00003600780b */ /* 0x000fc60003fce000 */
[----:B------:R-:W-:Y:S01]  /*2270*/  FADD R23, R73, R42 ;  /* 0x0000002a49177221 */ /* 0x000fe20000000000 */
[----:B------:R-:W-:Y:S01]  /*2280*/  F2FP.F16.F32.PACK_AB R73, R8, R73 ;  /* 0x000000490849723e */ /* 0x000fe200000000ff */
[----:B------:R-:W-:Y:S01]  /*2290*/  @!P5 FMUL R46, R46, 0.5 ;  /* 0x3f0000002e2ed820 */ /* 0x000fe20000400000 */
[----:B------:R-:W2:Y:S01]  /*22a0*/  MUFU.EX2 R14, R39 ;  /* 0x00000027000e7308 */ /* 0x000ea20000000800 */
        /* <DEDUP_REMOVED lines=8> */
[----:B--2---:R-:W-:Y:S01]  /*2330*/  @!P4 FMUL R14, R14, R14 ;  /* 0x0000000e0e0ec220 */ /* 0x004fe20000400000 */
[----:B------:R-:W-:-:S05]  /*2340*/  FSETP.GEU.AND P4, PT, R51, -126, PT ;  /* 0xc2fc00003300780b */ /* 0x000fca0003f8e000 */
[----:B------:R-:W-:Y:S01]  /*2350*/  @!P2 FMUL R47, R47, 0.5 ;  /* 0x3f0000002f2fa820 */ /* 0x000fe20000400000 */
[----:B------:R-:W2:Y:S01]  /*2360*/  MUFU.EX2 R81, R43 ;  /* 0x0000002b00517308 */ /* 0x000ea20000000800 */
[----:B---3--:R-:W-:Y:S01]  /*2370*/  @!P1 FMUL R50, R50, R50 ;  /* 0x0000003232329220 */ /* 0x008fe20000400000 */
[----:B------:R-:W-:-:S03]  /*2380*/  FSETP.GEU.AND P1, PT, R2, -126, PT ;  /* 0xc2fc00000200780b */ /* 0x000fc60003f2e000 */
[----:B------:R-:W-:Y:S01]  /*2390*/  FADD R24, R77, R50 ;  /* 0x000000324d187221 */ /* 0x000fe20000000000 */
[----:B------:R-:W-:Y:S01]  /*23a0*/  F2FP.F16.F32.PACK_AB R77, R12, R77 ;  /* 0x0000004d0c4d723e */ /* 0x000fe200000000ff */
[----:B------:R-:W-:Y:S01]  /*23b0*/  @!P4 FMUL R51, R51, 0.5 ;  /* 0x3f0000003333c820 */ /* 0x000fe20000400000 */
[----:B------:R-:W3:Y:S01]  /*23c0*/  MUFU.EX2 R83, R47 ;  /* 0x0000002f00537308 */ /* 0x000ee20000000800 */
[----:B----4-:R-:W-:Y:S01]  /*23d0*/  @!P5 FMUL R46, R46, R46 ;  /* 0x0000002e2e2ed220 */ /* 0x010fe20000400000 */
[----:B------:R-:W-:-:S03]  /*23e0*/  FADD R24, R23, R24 ;  /* 0x0000001817187221 */ /* 0x000fc60000000000 */
[----:B------:R-:W-:Y:S01]  /*23f0*/  FADD R18, R75, R46 ;  /* 0x0000002e4b127221 */ /* 0x000fe20000000000 */
[----:B------:R-:W-:Y:S01]  /*2400*/  F2FP.F16.F32.PACK_AB R75, R10, R75 ;  /* 0x0000004b0a4b723e */ /* 0x000fe200000000ff */
[----:B------:R-:W-:Y:S01]  /*2410*/  @!P1 FMUL R2, R2, 0.5 ;  /* 0x3f00000002029820 */ /* 0x000fe20000400000 */
[----:B------:R-:W4:Y:S01]  /*2420*/  MUFU.EX2 R85, R51 ;  /* 0x0000003300557308 */ /* 0x000f220000000800 */
[----:B--2---:R-:W-:-:S07]  /*2430*/  @!P3 FMUL R81, R81, R81 ;  /* 0x000000515151b220 */ /* 0x004fce0000400000 */
[----:B------:R-:W2:Y:S01]  /*2440*/  MUFU.EX2 R16, R54 ;  /* 0x0000003600107308 */ /* 0x000ea20000000800 */
[----:B---3--:R-:W-:-:S04]  /*2450*/  @!P2 FMUL R83, R83, R83 ;  /* 0x000000535353a220 */ /* 0x008fc80000400000 */
[----:B------:R-:W-:Y:S01]  /*2460*/  FADD R19, R10, R83 ;  /* 0x000000530a137221 */ /* 0x000fe20000000000 */
[----:B------:R-:W-:Y:S02]  /*2470*/  F2FP.F16.F32.PACK_AB R83, R83, R46 ;  /* 0x0000002e5353723e */ /* 0x000fe400000000ff */
[----:B------:R3:W5:Y:S01]  /*2480*/  MUFU.EX2 R87, R2 ;  /* 0x0000000200577308 */ /* 0x0007620000000800 */
[----:B----4-:R-:W-:-:S04]  /*2490*/  @!P4 FMUL R85, R85, R85 ;  /* 0x000000555555c220 */ /* 0x010fc80000400000 */
[----:B------:R-:W-:Y:S01]  /*24a0*/  FADD R23, R12, R85 ;  /* 0x000000550c177221 */ /* 0x000fe20000000000 */
[----:B------:R-:W-:Y:S01]  /*24b0*/  F2FP.F16.F32.PACK_AB R85, R85, R50 ;  /* 0x000000325555723e */ /* 0x000fe200000000ff */
[----:B--2---:R-:W-:Y:S01]  /*24c0*/  @!P6 FMUL R16, R16, R16 ;  /* 0x000000101010e220 */ /* 0x004fe20000400000 */
[----:B---3--:R-:W-:Y:S01]  /*24d0*/  FADD R2, R8, R81 ;  /* 0x0000005108027221 */ /* 0x008fe20000000000 */
[----:B------:R-:W-:Y:S02]  /*24e0*/  F2FP.F16.F32.PACK_AB R81, R81, R42 ;  /* 0x0000002a5151723e */ /* 0x000fe400000000ff */
[----:B------:R-:W-:Y:S01]  /*24f0*/  FADD R27, R79, R16 ;  /* 0x000000104f1b7221 */ /* 0x000fe20000000000 */
[----:B------:R-:W-:Y:S01]  /*2500*/  FADD R2, R2, R23 ;  /* 0x0000001702027221 */ /* 0x000fe20000000000 */
[----:B------:R-:W-:Y:S01]  /*2510*/  F2FP.F16.F32.PACK_AB R79, R14, R79 ;  /* 0x0000004f0e4f723e */ /* 0x000fe200000000ff */
[----:B-----5:R-:W-:Y:S01]  /*2520*/  @!P1 FMUL R87, R87, R87 ;  /* 0x0000005757579220 */ /* 0x020fe20000400000 */
[----:B------:R-:W-:Y:S01]  /*2530*/  FADD R27, R18, R27 ;  /* 0x0000001b121b7221 */ /* 0x000fe20000000000 */
[----:B------:R-:W-:-:S02]  /*2540*/  IMAD.U32 R18, RZ, RZ, UR7 ;  /* 0x00000007ff127e24 */ /* 0x000fc4000f8e00ff */
[----:B------:R-:W-:Y:S01]  /*2550*/  FADD R20, R14, R87 ;  /* 0x000000570e147221 */ /* 0x000fe20000000000 */
[----:B------:R-:W-:Y:S01]  /*2560*/  FADD R24, R24, R27 ;  /* 0x0000001b18187221 */ /* 0x000fe20000000000 */
[----:B------:R2:W-:Y:S02]  /*2570*/  SYNCS.ARRIVE.TRANS64.A1T0 RZ, [R18+UR33], RZ ;  /* 0x000000ff12ff79a7 */ /* 0x0005e40008100021 */
[----:B------:R-:W-:-:S04]  /*2580*/  FADD R19, R19, R20 ;  /* 0x0000001413137221 */ /* 0x000fc80000000000 */
[----:B------:R-:W-:Y:S01]  /*2590*/  FADD R19, R2, R19 ;  /* 0x0000001302137221 */ /* 0x000fe20000000000 */
[----:B------:R-:W-:-:S03]  /*25a0*/  FADD R2, R17, R6 ;  /* 0x0000000611027221 */ /* 0x000fc60000000000 */
[----:B------:R-:W-:Y:S01]  /*25b0*/  FADD R6, R24, R19 ;  /* 0x0000001318067221 */ /* 0x000fe20000000000 */
[----:B--2---:R-:W-:Y:S06]  /*25c0*/  @!P0 BRA `(.L_x_19) ;  /* 0x0000000000048947 */ /* 0x004fec0003800000 */
[----:B-1----:R-:W-:Y:S01]  /*25d0*/  BPT.TRAP 0x1 ;  /* 0x000000040000795c */ /* 0x002fe20000300000 */
.L_x_19:
[----:B------:R-:W2:Y:S01]  /*25e0*/  SYNCS.PHASECHK.TRANS64.TRYWAIT P1, [UR36+0x15008], R7 ;  /* 0x01500807ff0075a7 */ /* 0x000ea20008020164 */
[----:B------:R-:W-:Y:S01]  /*25f0*/  ULOP3.LUT UR5, UR5, 0x1000000, URZ, 0xfc, !UPT ;  /* 0x0100000005057892 */ /* 0x000fe2000f8efc3f */
[----:B--2---:R-:W-:Y:S11]  /*2600*/  @!P1 BRA `(.L_x_20) ;  /* 0x0000006800909947 */ /* 0x004ff60003800000 */
.L_x_106:
[----:B------:R-:W-:Y:S01]  /*2610*/  UIADD3 UR10, UR5, 0x300, URZ ;  /* 0x00000300050a7890 */ /* 0x000fe2000fffe03f */
[----:B------:R-:W-:Y:S01]  /*2620*/  WARPGROUP.ARRIVE ;  /* 0x00000000000079c5 */ /* 0x000fe20000000000 */
[----:B------:R-:W-:Y:S01]  /*2630*/  UMOV UR11, 0x80000020 ;  /* 0x80000020000b7882 */ /* 0x000fe20000000000 */
[----:B------:R-:W-:-:S06]  /*2640*/  F2FP.F16.F32.PACK_AB R87, R87, R16 ;  /* 0x000000105757723e */ /* 0x000fcc00000000ff */
[----:B------:R-:W-:Y:S01]  /*2650*/  HGMMA.64x96x16.F32 R24, R72, gdesc[UR8].tnspB, RZ, !UPT, gsb0 ;  /* 0x4160000848187df0 */ /* 0x000fe2000c0008ff */
[----:B------:R-:W-:Y:S01]  /*2660*/  UIADD3 UR10, UR5, 0x340, URZ ;  /* 0x00000340050a7890 */ /* 0x000fe2000fffe03f */
[----:B------:R-:W-:Y:S01]  /*2670*/  UMOV UR11, 0x80000020 ;  /* 0x80000020000b7882 */ /* 0x000fe20000000000 */
[----:B------:R-:W-:Y:S02]  /*2680*/  WARPGROUP.DEPBAR.LE gsb0, 0x0 ;  /* 0x00008000000079c5 */ /* 0x000fe40000010000 */
[----:B------:R-:W-:-:S06]  /*2690*/  WARPGROUP.ARRIVE ;  /* 0x00000000000079c5 */ /* 0x000fcc0000000000 */
[----:B------:R-:W-:Y:S01]  /*26a0*/  HGMMA.64x96x16.F32 R24, R76, gdesc[UR8].tnspB, R24, gsb0 ;  /* 0x416000084c187df0 */ /* 0x000fe20008000818 */
        /* <DEDUP_REMOVED lines=9> */
[----:B------:R-:W-:Y:S03]  /*2740*/  HGMMA.64x96x16.F32 R24, R84, gdesc[UR8].tnspB, R24, gsb0 ;  /* 0x4160000854187df0 */ /* 0x000fe60008000818 */
[----:B------:R-:W-:Y:S02]  /*2750*/  WARPGROUP.DEPBAR.LE gsb0, 0x0 ;  /* 0x00008000000079c5 */ /* 0x000fe40000010000 */
[----:B------:R-:W-:Y:S05]  /*2760*/  @!P0 BRA `(.L_x_21) ;  /* 0x0000000000048947 */ /* 0x000fea0003800000 */
[----:B-1----:R-:W-:Y:S01]  /*2770*/  BPT.TRAP 0x1 ;  /* 0x000000040000795c */ /* 0x002fe20000300000 */
.L_x_21:
[----:B------:R-:W-:Y:S01]  /*2780*/  UISETP.GT.U32.AND UP0, UPT, UR4, 0x1, UPT ;  /* 0x000000010400788c */ /* 0x000fe2000bf04070 */
[----:B--2---:R-:W-:Y:S01]  /*2790*/  MOV R7, RZ ;  /* 0x000000ff00077202 */ /* 0x004fe20000000f00 */
[----:B------:R-:W-:-:S04]  /*27a0*/  UIADD3 UR7, UR36, 0x15028, URZ ;  /* 0x0001502824077890 */ /* 0x000fc8000fffe03f */
[----:B------:R-:W-:Y:S01]  /*27b0*/  PLOP3.LUT P1, PT, PT, PT, UP0, 0x80, 0x0 ;  /* 0x000000000000781c */ /* 0x000fe20003f2f008 */
[----:B------:R-:W-:-:S09]  /*27c0*/  UPRMT UR7, URZ, 0x654, UR7 ;  /* 0x000006543f077896 */ /* 0x000fd20008000007 */
[----:B------:R-:W-:Y:S03]  /*27d0*/  SYNCS.ARRIVE.TRANS64.RED.A1T0 RZ, [UR7], RZ ;  /* 0x000000ffffff79a7 */ /* 0x000fe60008100407 */
[----:B------:R-:W-:Y:S05]  /*27e0*/  @P1 BRA `(.L_x_22) ;  /* 0x0000000000041947 */ /* 0x000fea0003800000 */
[----:B-1----:R-:W-:Y:S01]  /*27f0*/  BPT.TRAP 0x1 ;  /* 0x000000040000795c */ /* 0x002fe20000300000 */
.L_x_22:
[C---:B------:R-:W-:Y:S01]  /*2800*/  ISETP.GE.AND P2, PT, R3.reuse, 0x81, PT ;  /* 0x000000810300780c */ /* 0x040fe20003f46270 */
[----:B------:R-:W-:Y:S01]  /*2810*/  UMOV UR4, 0x1 ;  /* 0x0000000100047882 */ /* 0x000fe20000000000 */
[----:B------:R-:W-:Y:S01]  /*2820*/  IADD3 R8, R3, 0x3f, RZ ;  /* 0x0000003f03087810 */ /* 0x000fe20007ffe0ff */
[----:B------:R-:W-:Y:S01]  /*2830*/  UMOV UR7, 0x2 ;  /* 0x0000000200077882 */ /* 0x000fe20000000000 */
[----:B------:R-:W-:Y:S02]  /*2840*/  VIADD R0, R0, 0x40 ;  /* 0x0000004000007836 */ /* 0x000fe40000000000 */
[----:B------:R-:W-:-:S04]  /*2850*/  SHF.R.S32.HI R9, RZ, 0x1f, R8 ;  /* 0x0000001fff097819 */ /* 0x000fc80000011408 */
[----:B------:R-:W-:-:S04]  /*2860*/  LEA.HI R9, R9, R8, RZ, 0x6 ;  /* 0x0000000809097211 */ /* 0x000fc800078f30ff */
[----:B------:R-:W-:Y:S01]  /*2870*/  LEA.HI.SX32 R3, R9, 0xffffffff, 0x1a ;  /* 0xffffffff09037811 */ /* 0x000fe200078fd2ff */
[----:B------:R-:W-:Y:S06]  /*2880*/  @!P2 BRA `(.L_x_23) ;  /* 0x0000001800aca947 */ /* 0x000fec0003800000 */
[----:B------:R-:W-:Y:S01]  /*2890*/  MOV R9, R4 ;  /* 0x0000000400097202 */ /* 0x000fe20000000f00 */
[----:B------:R-:W-:Y:S01]  /*28a0*/  IMAD.MOV.U32 R7, RZ, RZ, RZ ;  /* 0x000000ffff077224 */ /* 0x000fe200078e00ff */
[----:B------:R-:W-:Y:S01]  /*28b0*/  MOV R11, R5 ;  /* 0x00000005000b7202 */ /* 0x000fe20000000f00 */
[----:B------:R-:W-:Y:S01]  /*28c0*/  UMOV UR7, 0x2 ;  /* 0x0000000200077882 */ /* 0x000fe20000000000 */
[----:B------:R-:W-:Y:S01]  /*28d0*/  UMOV UR4, 0x1 ;  /* 0x0000000100047882 */ /* 0x000fe20000000000 */
[----:B------:R-:W-:-:S05]  /*28e0*/  ULDC UR33, c[0x0][0x604] ;  /* 0x0001810000217ab9 */ /* 0x000fca0000000800 */
.L_x_34:
[----:B------:R-:W-:-:S13]  /*28f0*/  PLOP3.LUT P3, PT, PT, PT, UP1, 0x80, 0x0 ;  /* 0x000000000000781c */ /* 0x000fda0003f6f018 */
[----:B------:R-:W-:Y:S05]  /*2900*/  @!P3 BRA `(.L_x_24) ;  /* 0x000000000004b947 */ /* 0x000fea0003800000 */
[----:B-1----:R-:W-:Y:S01]  /*2910*/  BPT.TRAP 0x1 ;  /* 0x000000040000795c */ /* 0x002fe20000300000 */
.L_x_24:
[----:B------:R-:W-:Y:S01]  /*2920*/  ULEA UR10, UR7, UR36, 0x3 ;  /* 0x00000024070a7291 */ /* 0x000fe2000f8e183f */
[----:B------:R-:W-:-:S08]  /*2930*/  SHF.L.U32 R4, R7, 0x1f, RZ ;  /* 0x0000001f07047819 */ /* 0x000fd000000006ff */
[----:B------:R-:W2:Y:S02]  /*2940*/  SYNCS.PHASECHK.TRANS64.TRYWAIT P2, [UR10+0x15000], R4 ;  /* 0x01500004ff0075a7 */ /* 0x000ea4000804014a */
[----:B--2---:R-:W-:Y:S05]  /*2950*/  @!P2 BRA `(.L_x_25) ;  /* 0x0000006400d4a947 */ /* 0x004fea0003800000 */
.L_x_107:
[----:B------:R-:W-:Y:S01]  /*2960*/  UIMAD UR10, UR7, 0x300, UR6 ;  /* 0x00000300070a78a4 */ /* 0x000fe2000f8e0206 */
[----:B------:R-:W-:Y:S01]  /*2970*/  WARPGROUP.ARRIVE ;  /* 0x00000000000079c5 */ /* 0x000fe20000000000 */
[----:B------:R-:W-:Y:S01]  /*2980*/  UMOV UR11, 0x80000020 ;  /* 0x80000020000b7882 */ /* 0x000fe20000000000 */
[----:B------:R-:W-:Y:S01]  /*2990*/  UMOV UR15, 0x80000020 ;  /* 0x80000020000f7882 */ /* 0x000fe20000000000 */
[----:B------:R-:W-:Y:S02]  /*29a0*/  UIADD3 UR14, UR10, 0x2, URZ ;  /* 0x000000020a0e7890 */ /* 0x000fe4000fffe03f */
[----:B------:R-:W-:Y:S01]  /*29b0*/  UIADD3 UR18, UR10, 0x100, URZ ;  /* 0x000001000a127890 */ /* 0x000fe2000fffe03f */
[----:B------:R-:W-:Y:S02]  /*29c0*/  UMOV UR19, 0x80000020 ;  /* 0x8000002000137882 */ /* 0x000fe40000000000 */
[----:B------:R-:W-:Y:S01]  /*29d0*/  HGMMA.64x64x16.F32 R72, gdesc[UR8], RZ, !UPT, gsb0 ;  /* 0x00e00000084879f0 */ /* 0x000fe2000c0008ff */
[----:B------:R-:W-:Y:S01]  /*29e0*/  UIADD3 UR22, UR10, 0x102, URZ ;  /* 0x000001020a167890 */ /* 0x000fe2000fffe03f */
[----:B------:R-:W-:Y:S01]  /*29f0*/  UMOV UR23, 0x80000020 ;  /* 0x8000002000177882 */ /* 0x000fe20000000000 */
[----:B------:R-:W-:Y:S01]  /*2a00*/  UIADD3 UR26, UR10, 0x200, URZ ;  /* 0x000002000a1a7890 */ /* 0x000fe2000fffe03f */
[----:B------:R-:W-:Y:S01]  /*2a10*/  UMOV UR27, 0x80000020 ;  /* 0x80000020001b7882 */ /* 0x000fe20000000000 */
[----:B------:R-:W-:Y:S01]  /*2a20*/  UIADD3 UR30, UR10, 0x202, URZ ;  /* 0x000002020a1e7890 */ /* 0x000fe2000fffe03f */
[----:B------:R-:W-:Y:S01]  /*2a30*/  UMOV UR31, 0x80000020 ;  /* 0x80000020001f7882 */ /* 0x000fe20000000000 */
[----:B------:R-:W-:-:S04]  /*2a40*/  UIADD3 UR7, UR7, 0x1, URZ ;  /* 0x0000000107077890 */ /* 0x000fc8000fffe03f */
[----:B------:R-:W-:-:S04]  /*2a50*/  UISETP.NE.AND UP0, UPT, UR7, 0x5, UPT ;  /* 0x000000050700788c */ /* 0x000fc8000bf05270 */
[----:B------:R-:W-:Y:S02]  /*2a60*/  USEL UR10, URZ, 0x1, UP0 ;  /* 0x000000013f0a7887 */ /* 0x000fe40008000000 */
[----:B------:R-:W-:-:S04]  /*2a70*/  USEL UR11, UR7, URZ, UP0 ;  /* 0x0000003f070b7287 */ /* 0x000fc80008000000 */
[----:B------:R-:W-:Y:S01]  /*2a80*/  LOP3.LUT R7, R7, UR10, RZ, 0x3c, !PT ;  /* 0x0000000a07077c12 */ /* 0x000fe2000f8e3cff */
        /* <DEDUP_REMOVED lines=16> */
[----:B------:R-:W-:Y:S05]  /*2b90*/  @!P3 BRA `(.L_x_26) ;  /* 0x000000000004b947 */ /* 0x000fea0003800000 */
[----:B-1----:R-:W-:Y:S01]  /*2ba0*/  BPT.TRAP 0x1 ;  /* 0x000000040000795c */ /* 0x002fe20000300000 */
.L_x_26:
[----:B--2---:R-:W-:Y:S01]  /*2bb0*/  FMNMX R4, R72, R9, !PT ;  /* 0x0000000948047209 */ /* 0x004fe20007800000 */
[----:B------:R-:W-:-:S03]  /*2bc0*/  ULEA UR7, UR11, UR36, 0x3 ;  /* 0x000000240b077291 */ /* 0x000fc6000f8e183f */
[----:B------:R-:W-:-:S04]  /*2bd0*/  FMNMX R5, R73, R4, !PT ;  /* 0x0000000449057209 */ /* 0x000fc80007800000 */
        /* <DEDUP_REMOVED lines=13> */
[----:B------:R-:W-:-:S05]  /*2cb0*/  FMNMX R5, R101, R4, !PT ;  /* 0x0000000465057209 */ /* 0x000fca0007800000 */
[----:B------:R-:W2:Y:S02]  /*2cc0*/  SHFL.BFLY PT, R4, R5, 0x1, 0x1f ;  /* 0x0c201f0005047f89 */ /* 0x000ea400000e0000 */
[----:B--2---:R-:W-:Y:S02]  /*2cd0*/  FMNMX R8, R5, R4, !PT ;  /* 0x0000000405087209 */ /* 0x004fe40007800000 */
[----:B------:R-:W-:-:S03]  /*2ce0*/  FMNMX R4, R74, R11, !PT ;  /* 0x0000000b4a047209 */ /* 0x000fc60007800000 */
[----:B------:R-:W2:Y:S01]  /*2cf0*/  SHFL.BFLY PT, R13, R8, 0x2, 0x1f ;  /* 0x0c401f00080d7f89 */ /* 0x000ea200000e0000 */
[----:B------:R-:W-:-:S04]  /*2d00*/  FMNMX R15, R75, R4, !PT ;  /* 0x000000044b0f7209 */ /* 0x000fc80007800000 */
[----:B------:R-:W-:-:S04]  /*2d10*/  FMNMX R4, R78, R15, !PT ;  /* 0x0000000f4e047209 */ /* 0x000fc80007800000 */
[----:B------:R-:W-:-:S04]  /*2d20*/  FMNMX R15, R79, R4, !PT ;  /* 0x000000044f0f7209 */ /* 0x000fc80007800000 */
[----:B------:R-:W-:Y:S02]  /*2d30*/  FMNMX R10, R82, R15, !PT ;  /* 0x0000000f520a7209 */ /* 0x000fe40007800000 */
[----:B--2---:R-:W-:Y:S02]  /*2d40*/  FMNMX R4, R8, R13, !PT ;  /* 0x0000000d08047209 */ /* 0x004fe40007800000 */
[----:B------:R-:W-:Y:S02]  /*2d50*/  FMNMX R13, R83, R10, !PT ;  /* 0x0000000a530d7209 */ /* 0x000fe40007800000 */
[----:B------:R-:W-:Y:S02]  /*2d60*/  FSETP.NEU.AND P2, PT, R4, -INF , PT ;  /* 0xff8000000400780b */ /* 0x000fe40003f4d000 */
[----:B------:R-:W-:Y:S02]  /*2d70*/  FMNMX R12, R86, R13, !PT ;  /* 0x0000000d560c7209 */ /* 0x000fe40007800000 */
[----:B------:R-:W-:-:S02]  /*2d80*/  FSEL R10, R4, RZ, P2 ;  /* 0x000000ff040a7208 */ /* 0x000fc40001000000 */
[----:B------:R-:W-:-:S03]  /*2d90*/  FMNMX R5, R87, R12, !PT ;  /* 0x0000000c57057209 */ /* 0x000fc60007800000 */
[----:B------:R-:W-:Y:S01]  /*2da0*/  FMUL R8, R10, UR33 ;  /* 0x000000210a087c20 */ /* 0x000fe20008400000 */
[----:B------:R-:W-:Y:S01]  /*2db0*/  FMNMX R12, R90, R5, !PT ;  /* 0x000000055a0c7209 */ /* 0x000fe20007800000 */
[----:B------:R-:W-:Y:S02]  /*2dc0*/  FADD R10, -R10, R9 ;  /* 0x000000090a0a7221 */ /* 0x000fe40000000100 */
[--C-:B------:R-:W-:Y:S01]  /*2dd0*/  FFMA R72, R72, UR33, -R8.reuse ;  /* 0x0000002148487c23 */ /* 0x100fe20008000808 */
[--C-:B------:R-:W-:Y:S01]  /*2de0*/  FFMA R73, R73, UR33, -R8.reuse ;  /* 0x0000002149497c23 */ /* 0x100fe20008000808 */
[----:B------:R-:W-:Y:S01]  /*2df0*/  FMNMX R5, R91, R12, !PT ;  /* 0x0000000c5b057209 */ /* 0x000fe20007800000 */
[--C-:B------:R-:W-:Y:S01]  /*2e00*/  FFMA R77, R77, UR33, -R8.reuse ;  /* 0x000000214d4d7c23 */ /* 0x100fe20008000808 */
[--C-:B------:R-:W-:Y:S01]  /*2e10*/  FFMA R80, R80, UR33, -R8.reuse ;  /* 0x0000002150507c23 */ /* 0x100fe20008000808 */
[----:B------:R-:W-:Y:S01]  /*2e20*/  FSETP.GEU.AND P5, PT, R72, -126, PT ;  /* 0xc2fc00004800780b */ /* 0x000fe20003fae000 */
        /* <DEDUP_REMOVED lines=12> */
[----:B------:R-:W-:Y:S01]  /*2ef0*/  @!P5 FMUL R72, R72, 0.5 ;  /* 0x3f0000004848d820 */ /* 0x000fe20000400000 */
[----:B------:R-:W-:Y:S01]  /*2f00*/  FSETP.GEU.AND P2, PT, R76, -126, PT ;  /* 0xc2fc00004c00780b */ /* 0x000fe20003f4e000 */
[----:B------:R-:W-:Y:S01]  /*2f10*/  @!P3 FMUL R73, R73, 0.5 ;  /* 0x3f0000004949b820 */ /* 0x000fe20000400000 */
[----:B------:R-:W-:Y:S01]  /*2f20*/  FMNMX R5, R99, R12, !PT ;  /* 0x0000000c63057209 */ /* 0x000fe20007800000 */
[--C-:B------:R-:W-:Y:S01]  /*2f30*/  FFMA R92, R92, UR33, -R8.reuse ;  /* 0x000000215c5c7c23 */ /* 0x100fe20008000808 */
[--C-:B------:R-:W-:Y:S01]  /*2f40*/  FFMA R93, R93, UR33, -R8.reuse ;  /* 0x000000215d5d7c23 */ /* 0x100fe20008000808 */
[----:B------:R-:W2:Y:S01]  /*2f50*/  MUFU.EX2 R72, R72 ;  /* 0x0000004800487308 */ /* 0x000ea20000000800 */
[----:B------:R-:W-:Y:S01]  /*2f60*/  FMNMX R12, R102, R5, !PT ;  /* 0x00000005660c7209 */ /* 0x000fe20007800000 */
[----:B------:R-:W-:Y:S01]  /*2f70*/  @!P4 FMUL R77, R77, 0.5 ;  /* 0x3f0000004d4dc820 */ /* 0x000fe20000400000 */
[--C-:B------:R-:W-:Y:S01]  /*2f80*/  FFMA R97, R97, UR33, -R8.reuse ;  /* 0x0000002161617c23 */ /* 0x100fe20008000808 */
[----:B------:R-:W-:Y:S01]  /*2f90*/  @!P6 FMUL R80, R80, 0.5 ;  /* 0x3f0000005050e820 */ /* 0x000fe20000400000 */
[----:B------:R-:W-:Y:S01]  /*2fa0*/  FMNMX R12, R103, R12, !PT ;  /* 0x0000000c670c7209 */ /* 0x000fe20007800000 */
[--C-:B------:R-:W-:Y:S01]  /*2fb0*/  FFMA R96, R96, UR33, -R8.reuse ;  /* 0x0000002160607c23 */ /* 0x100fe20008000808 */
[--C-:B------:R-:W-:Y:S01]  /*2fc0*/  FFMA R101, R101, UR33, -R8.reuse ;  /* 0x0000002165657c23 */ /* 0x100fe20008000808 */
[----:B------:R-:W3:Y:S01]  /*2fd0*/  MUFU.EX2 R73, R73 ;  /* 0x0000004900497308 */ /* 0x000ee20000000800 */
[----:B------:R-:W-:Y:S01]  /*2fe0*/  @!P2 FMUL R76, R76, 0.5 ;  /* 0x3f0000004c4ca820 */ /* 0x000fe20000400000 */
[----:B------:R-:W4:Y:S01]  /*2ff0*/  SHFL.BFLY PT, R5, R12, 0x1, 0x1f ;  /* 0x0c201f000c057f89 */ /* 0x000f2200000e0000 */
[----:B------:R-:W-:Y:S01]  /*3000*/  FFMA R100, R100, UR33, -R8 ;  /* 0x0000002164647c23 */ /* 0x000fe20008000808 */
[----:B------:R-:W-:-:S04]  /*3010*/  FMUL R10, R10, UR33 ;  /* 0x000000210a0a7c20 */ /* 0x000fc80008400000 */
[----:B------:R-:W5:Y:S01]  /*3020*/  MUFU.EX2 R77, R77 ;  /* 0x0000004d004d7308 */ /* 0x000f620000000800 */
[----:B--2---:R-:W-:Y:S01]  /*3030*/  @!P5 FMUL R72, R72, R72 ;  /* 0x000000484848d220 */ /* 0x004fe20000400000 */
[----:B------:R-:W-:-:S06]  /*3040*/  FSETP.GEU.AND P5, PT, R81, -126, PT ;  /* 0xc2fc00005100780b */ /* 0x000fcc0003fae000 */
[----:B------:R-:W2:Y:S01]  /*3050*/  MUFU.EX2 R80, R80 ;  /* 0x0000005000507308 */ /* 0x000ea20000000800 */
[----:B---3--:R-:W-:Y:S01]  /*3060*/  @!P3 FMUL R73, R73, R73 ;  /* 0x000000494949b220 */ /* 0x008fe20000400000 */
[----:B------:R-:W-:-:S05]  /*3070*/  FSETP.GEU.AND P3, PT, R84, -126, PT ;  /* 0xc2fc00005400780b */ /* 0x000fca0003f6e000 */
[----:B------:R-:W-:Y:S01]  /*3080*/  @!P5 FMUL R81, R81, 0.5 ;  /* 0x3f0000005151d820 */ /* 0x000fe20000400000 */
[----:B------:R-:W3:Y:S01]  /*3090*/  MUFU.EX2 R76, R76 ;  /* 0x0000004c004c7308 */ /* 0x000ee20000000800 */
[----:B-----5:R-:W-:Y:S01]  /*30a0*/  @!P4 FMUL R77, R77, R77 ;  /* 0x0000004d4d4dc220 */ /* 0x020fe20000400000 */
[----:B------:R-:W-:Y:S02]  /*30b0*/  FSETP.GEU.AND P4, PT, R88, -126, PT ;  /* 0xc2fc00005800780b */ /* 0x000fe40003f8e000 */
[----:B----4-:R-:W-:-:S03]  /*30c0*/  FMNMX R5, R12, R5, !PT ;  /* 0x000000050c057209 */ /* 0x010fc60007800000 */
[----:B------:R-:W-:Y:S01]  /*30d0*/  @!P3 FMUL R84, R84, 0.5 ;  /* 0x3f0000005454b820 */ /* 0x000fe20000400000 */
[----:B------:R-:W4:Y:S01]  /*30e0*/  MUFU.EX2 R81, R81 ;  /* 0x0000005100517308 */ /* 0x000f220000000800 */
[----:B--2---:R-:W-:Y:S01]  /*30f0*/  @!P6 FMUL R80, R80, R80 ;  /* 0x000000505050e220 */ /* 0x004fe20000400000 */
[----:B------:R-:W-:Y:S01]  /*3100*/  FSETP.GEU.AND P6, PT, R89, -126, PT ;  /* 0xc2fc00005900780b */ /* 0x000fe20003fce000 */
[----:B------:R-:W2:Y:S04]  /*3110*/  SHFL.BFLY PT, R14, R5, 0x2, 0x1f ;  /* 0x0c401f00050e7f89 */ /* 0x000ea800000e0000 */
[----:B------:R-:W-:Y:S01]  /*3120*/  @!P4 FMUL R88, R88, 0.5 ;  /* 0x3f0000005858c820 */ /* 0x000fe20000400000 */
        /* <DEDUP_REMOVED lines=14> */
[----:B---3--:R-:W-:Y:S01]  /*3210*/  @!P4 FMUL R13, R13, R13 ;  /* 0x0000000d0d0dc220 */ /* 0x008fe20000400000 */
[----:B------:R-:W-:-:S05]  /*3220*/  FSETP.GEU.AND P4, PT, R97, -126, PT ;  /* 0xc2fc00006100780b */ /* 0x000fca0003f8e000 */
[----:B------:R-:W-:Y:S01]  /*3230*/  @!P3 FMUL R93, R93, 0.5 ;  /* 0x3f0000005d5db820 */ /* 0x000fe20000400000 */
[----:B------:R-:W3:Y:S01]  /*3240*/  MUFU.EX2 R15, R92 ;  /* 0x0000005c000f7308 */ /* 0x000ee20000000800 */
[----:B----4-:R-:W-:Y:S01]  /*3250*/  @!P6 FMUL R12, R12, R12 ;  /* 0x0000000c0c0ce220 */ /* 0x010fe20000400000 */
[----:B------:R-:W-:-:S03]  /*3260*/  FSETP.NEU.AND P6, PT, R5, -INF , PT ;  /* 0xff8000000500780b */ /* 0x000fc60003fcd000 */
[----:B------:R-:W-:Y:S01]  /*3270*/  FADD R9, R73, R12 ;  /* 0x0000000c49097221 */ /* 0x000fe20000000000 */
[----:B------:R-:W-:Y:S01]  /*3280*/  FSEL R18, R5, RZ, P6 ;  /* 0x000000ff05127208 */ /* 0x000fe20003000000 */
[----:B------:R-:W-:Y:S01]  /*3290*/  @!P4 FMUL R97, R97, 0.5 ;  /* 0x3f0000006161c820 */ /* 0x000fe20000400000 */
[----:B------:R-:W4:Y:S01]  /*32a0*/  MUFU.EX2 R14, R93 ;  /* 0x0000005d000e7308 */ /* 0x000f220000000800 */
[----:B--2---:R-:W-:Y:S01]  /*32b0*/  @!P2 FMUL R85, R85, R85 ;  /* 0x000000555555a220 */ /* 0x004fe20000400000 */
[----:B------:R-:W-:Y:S01]  /*32c0*/  FSETP.GEU.AND P2, PT, R96, -126, PT ;  /* 0xc2fc00006000780b */ /* 0x000fe20003f4e000 */
[----:B------:R-:W-:Y:S01]  /*32d0*/  FMUL R20, R18, UR33 ;  /* 0x0000002112147c20 */ /* 0x000fe20008400000 */
[----:B------:R-:W-:Y:S01]  /*32e0*/  FSETP.GEU.AND P6, PT, R100, -126, PT ;  /* 0xc2fc00006400780b */ /* 0x000fe20003fce000 */
[----:B------:R-:W-:Y:S01]  /*32f0*/  FADD R18, -R18, R11 ;  /* 0x0000000b12127221 */ /* 0x000fe20000000100 */
[----:B------:R-:W-:Y:S01]  /*3300*/  FADD R11, R72, R13 ;  /* 0x0000000d480b7221 */ /* 0x000fe20000000000 */
[--C-:B------:R-:W-:Y:S01]  /*3310*/  FFMA R74, R74, UR33, -R20.reuse ;  /* 0x000000214a4a7c23 */ /* 0x100fe20008000814 */
[----:B------:R-:W2:Y:S01]  /*3320*/  MUFU.EX2 R8, R97 ;  /* 0x0000006100087308 */ /* 0x000ea20000000800 */
[----:B---3--:R-:W-:Y:S01]  /*3330*/  @!P5 FMUL R15, R15, R15 ;  /* 0x0000000f0f0fd220 */ /* 0x008fe20000400000 */
[----:B------:R-:W-:Y:S01]  /*3340*/  FSETP.GEU.AND P5, PT, R101, -126, PT ;  /* 0xc2fc00006500780b */ /* 0x000fe20003fae000 */
[--C-:B------:R-:W-:Y:S01]  /*3350*/  FFMA R22, R78, UR33, -R20.reuse ;  /* 0x000000214e167c23 */ /* 0x100fe20008000814 */
[--C-:B------:R-:W-:Y:S01]  /*3360*/  FFMA R21, R75, UR33, -R20.reuse ;  /* 0x000000214b157c23 */ /* 0x100fe20008000814 */
[--C-:B------:R-:W-:Y:S01]  /*3370*/  FFMA R88, R82, UR33, -R20.reuse ;  /* 0x0000002152587c23 */ /* 0x100fe20008000814 */
[--C-:B------:R-:W-:Y:S01]  /*3380*/  FFMA R83, R83, UR33, -R20.reuse ;  /* 0x0000002153537c23 */ /* 0x100fe20008000814 */
[----:B------:R-:W-:Y:S01]  /*3390*/  @!P2 FMUL R96, R96, 0.5 ;  /* 0x3f0000006060a820 */ /* 0x000fe20000400000 */
[--C-:B------:R-:W-:Y:S01]  /*33a0*/  FFMA R23, R79, UR33, -R20.reuse ;  /* 0x000000214f177c23 */ /* 0x100fe20008000814 */
[----:B----4-:R-:W-:Y:S01]  /*33b0*/  @!P3 FMUL R14, R14, R14 ;  /* 0x0000000e0e0eb220 */ /* 0x010fe20000400000 */
[----:B------:R-:W-:Y:S01]  /*33c0*/  FSETP.GEU.AND P3, PT, R74, -126, PT ;  /* 0xc2fc00004a00780b */ /* 0x000fe20003f6e000 */
[----:B------:R-:W3:Y:S01]  /*33d0*/  MUFU.EX2 R17, R96 ;  /* 0x0000006000117308 */ /* 0x000ee20000000800 */
[----:B------:R-:W-:Y:S01]  /*33e0*/  @!P6 FMUL R100, R100, 0.5 ;  /* 0x3f0000006464e820 */ /* 0x000fe20000400000 */
[--C-:B------:R-:W-:Y:S01]  /*33f0*/  FFMA R87, R87, UR33, -R20.reuse ;  /* 0x0000002157577c23 */ /* 0x100fe20008000814 */
[--C-:B------:R-:W-:Y:S01]  /*3400*/  FFMA R86, R86, UR33, -R20.reuse ;  /* 0x0000002156567c23 */ /* 0x100fe20008000814 */
[----:B------:R-:W-:Y:S01]  /*3410*/  @!P5 FMUL R101, R101, 0.5 ;  /* 0x3f0000006565d820 */ /* 0x000fe20000400000 */
[--C-:B------:R-:W-:Y:S01]  /*3420*/  FFMA R90, R90, UR33, -R20.reuse ;  /* 0x000000215a5a7c23 */ /* 0x100fe20008000814 */
[----:B--2---:R-:W-:Y:S01]  /*3430*/  @!P4 FMUL R8, R8, R8 ;  /* 0x000000080808c220 */ /* 0x004fe20000400000 */
[----:B------:R-:W-:Y:S01]  /*3440*/  FSETP.GEU.AND P4, PT, R22, -126, PT ;  /* 0xc2fc00001600780b */ /* 0x000fe20003f8e000 */
[----:B------:R-:W2:Y:S01]  /*3450*/  MUFU.EX2 R16, R101 ;  /* 0x0000006500107308 */ /* 0x000ea20000000800 */
[--C-:B------:R-:W-:Y:S01]  /*3460*/  FFMA R91, R91, UR33, -R20.reuse ;  /* 0x000000215b5b7c23 */ /* 0x100fe20008000814 */
[--C-:B------:R-:W-:Y:S01]  /*3470*/  FFMA R94, R94, UR33, -R20.reuse ;  /* 0x000000215e5e7c23 */ /* 0x100fe20008000814 */
[--C-:B------:R-:W-:Y:S01]  /*3480*/  FFMA R98, R98, UR33, -R20.reuse ;  /* 0x0000002162627c23 */ /* 0x100fe20008000814 */
[----:B------:R-:W-:Y:S01]  /*3490*/  @!P3 FMUL R74, R74, 0.5 ;  /* 0x3f0000004a4ab820 */ /* 0x000fe20000400000 */
[--C-:B------:R-:W-:Y:S01]  /*34a0*/  FFMA R95, R95, UR33, -R20.reuse ;  /* 0x000000215f5f7c23 */ /* 0x100fe20008000814 */
[--C-:B------:R-:W-:Y:S01]  /*34b0*/  FFMA R99, R99, UR33, -R20.reuse ;  /* 0x0000002163637c23 */ /* 0x100fe20008000814 */
[--C-:B------:R-:W-:Y:S01]  /*34c0*/  FFMA R102, R102, UR33, -R20.reuse ;  /* 0x0000002166667c23 */ /* 0x100fe20008000814 */
[----:B------:R4:W5:Y:S01]  /*34d0*/  MUFU.EX2 R75, R74 ;  /* 0x0000004a004b7308 */ /* 0x0009620000000800 */
[----:B---3--:R-:W-:Y:S01]  /*34e0*/  @!P2 FMUL R17, R17, R17 ;  /* 0x000000111111a220 */ /* 0x008fe20000400000 */
[----:B------:R-:W-:Y:S01]  /*34f0*/  FSETP.GEU.AND P2, PT, R21, -126, PT ;  /* 0xc2fc00001500780b */ /* 0x000fe20003f4e000 */
[----:B------:R-:W-:Y:S01]  /*3500*/  FFMA R103, R103, UR33, -R20 ;  /* 0x0000002167677c23 */ /* 0x000fe20008000814 */
[----:B------:R-:W-:Y:S01]  /*3510*/  @!P4 FMUL R22, R22, 0.5 ;  /* 0x3f0000001616c820 */ /* 0x000fe20000400000 */
[----:B------:R-:W-:Y:S01]  /*3520*/  FMUL R97, R18, UR33 ;  /* 0x0000002112617c20 */ /* 0x000fe20008400000 */
[----:B------:R-:W-:Y:S01]  /*3530*/  FADD R18, R81, R8 ;  /* 0x0000000851127221 */ /* 0x000fe20000000000 */
[----:B------:R-:W-:Y:S01]  /*3540*/  FADD R20, R77, R14 ;  /* 0x0000000e4d147221 */ /* 0x000fe20000000000 */
[----:B------:R-:W3:Y:S01]  /*3550*/  MUFU.EX2 R19, R100 ;  /* 0x0000006400137308 */ /* 0x000ee20000000800 */
[----:B--2---:R-:W-:Y:S01]  /*3560*/  @!P5 FMUL R16, R16, R16 ;  /* 0x000000101010d220 */ /* 0x004fe20000400000 */
[----:B------:R-:W-:Y:S01]  /*3570*/  FSETP.GEU.AND P5, PT, R88, -126, PT ;  /* 0xc2fc00005800780b */ /* 0x000fe20003fae000 */
[----:B----4-:R-:W-:Y:S01]  /*3580*/  FADD R74, R9, R18 ;  /* 0x00000012094a7221 */ /* 0x010fe20000000000 */
[----:B------:R-:W-:Y:S01]  /*3590*/  FADD R18, R76, R15 ;  /* 0x0000000f4c127221 */ /* 0x000fe20000000000 */
[----:B------:R-:W-:-:S02]  /*35a0*/  F2FP.F16.F32.PACK_AB R72, R73, R72 ;  /* 0x000000484948723e */ /* 0x000fc400000000ff */
[----:B------:R-:W-:Y:S01]  /*35b0*/  @!P2 FMUL R21, R21, 0.5 ;  /* 0x3f0000001515a820 */ /* 0x000fe20000400000 */
[----:B------:R2:W4:Y:S01]  /*35c0*/  MUFU.EX2 R79, R22 ;  /* 0x00000016004f7308 */ /* 0x0005220000000800 */
[----:B-----5:R-:W-:Y:S01]  /*35d0*/  @!P3 FMUL R75, R75, R75 ;  /* 0x0000004b4b4bb220 */ /* 0x020fe20000400000 */
[----:B------:R-:W-:-:S05]  /*35e0*/  FSETP.GEU.AND P3, PT, R83, -126, PT ;  /* 0xc2fc00005300780b */ /* 0x000fca0003f6e000 */
[----:B------:R-:W-:Y:S01]  /*35f0*/  @!P5 FMUL R88, R88, 0.5 ;  /* 0x3f0000005858d820 */ /* 0x000fe20000400000 */
[----:B------:R5:W1:Y:S01]  /*3600*/  MUFU.EX2 R78, R21 ;  /* 0x00000015004e7308 */ /* 0x000a620000000800 */
[----:B---3--:R-:W-:Y:S01]  /*3610*/  @!P6 FMUL R19, R19, R19 ;  /* 0x000000131313e220 */ /* 0x008fe20000400000 */
[----:B------:R-:W-:Y:S01]  /*3620*/  FSETP.GEU.AND P6, PT, R23, -126, PT ;  /* 0xc2fc00001700780b */ /* 0x000fe20003fce000 */
[----:B--2---:R-:W-:-:S04]  /*3630*/  FADD R22, R80, R17 ;  /* 0x0000001150167221 */ /* 0x004fc80000000000 */
[----:B------:R-:W-:Y:S01]  /*3640*/  @!P3 FMUL R83, R83, 0.5 ;  /* 0x3f0000005353b820 */ /* 0x000fe20000400000 */
[----:B------:R-:W2:Y:S01]  /*3650*/  MUFU.EX2 R88, R88 ;  /* 0x0000005800587308 */ /* 0x000ea20000000800 */
[----:B----4-:R-:W-:Y:S01]  /*3660*/  @!P4 FMUL R79, R79, R79 ;  /* 0x0000004f4f4fc220 */ /* 0x010fe20000400000 */
[----:B------:R-:W-:Y:S01]  /*3670*/  FSETP.GEU.AND P4, PT, R87, -126, PT ;  /* 0xc2fc00005700780b */ /* 0x000fe20003f8e000 */
[----:B-----5:R-:W-:Y:S01]  /*3680*/  FADD R21, R84, R19 ;  /* 0x0000001354157221 */ /* 0x020fe20000000000 */
[----:B------:R-:W-:-:S03]  /*3690*/  FADD R11, R11, R22 ;  /* 0x000000160b0b7221 */ /* 0x000fc60000000000 */
[----:B------:R-:W-:Y:S01]  /*36a0*/  @!P6 FMUL R23, R23, 0.5 ;  /* 0x3f0000001717e820 */ /* 0x000fe20000400000 */
[----:B------:R-:W3:Y:S01]  /*36b0*/  MUFU.EX2 R83, R83 ;  /* 0x0000005300537308 */ /* 0x000ee20000000800 */
[----:B-1----:R-:W-:Y:S01]  /*36c0*/  @!P2 FMUL R78, R78, R78 ;  /* 0x0000004e4e4ea220 */ /* 0x002fe20000400000 */
[----:B------:R-:W-:Y:S01]  /*36d0*/  FSETP.GEU.AND P2, PT, R86, -126, PT ;  /* 0xc2fc00005600780b */ /* 0x000fe20003f4e000 */
[----:B------:R-:W-:-:S03]  /*36e0*/  FADD R18, R18, R21 ;  /* 0x0000001512127221 */ /* 0x000fc60000000000 */
[----:B------:R-:W-:Y:S01]  /*36f0*/  F2FP.F16.F32.PACK_AB R73, R78, R75 ;  /* 0x0000004b4e49723e */ /* 0x000fe200000000ff */
[----:B------:R-:W-:Y:S01]  /*3700*/  @!P4 FMUL R87, R87, 0.5 ;  /* 0x3f0000005757c820 */ /* 0x000fe20000400000 */
[----:B------:R1:W4:Y:S01]  /*3710*/  MUFU.EX2 R82, R23 ;  /* 0x0000001700527308 */ /* 0x0003220000000800 */
[----:B--2---:R-:W-:Y:S01]  /*3720*/  @!P5 FMUL R88, R88, R88 ;  /* 0x000000585858d220 */ /* 0x004fe20000400000 */
[----:B------:R-:W-:Y:S01]  /*3730*/  FSETP.GEU.AND P5, PT, R91, -126, PT ;  /* 0xc2fc00005b00780b */ /* 0x000fe20003fae000 */
[----:B------:R-:W-:-:S04]  /*3740*/  FADD R11, R11, R18 ;  /* 0x000000120b0b7221 */ /* 0x000fc80000000000 */
[----:B------:R-:W-:Y:S01]  /*3750*/  @!P2 FMUL R86, R86, 0.5 ;  /* 0x3f0000005656a820 */ /* 0x000fe20000400000 */
[----:B------:R-:W2:Y:S01]  /*3760*/  MUFU.EX2 R87, R87 ;  /* 0x0000005700577308 */ /* 0x000ea20000000800 */
[----:B---3--:R-:W-:Y:S01]  /*3770*/  @!P3 FMUL R83, R83, R83 ;  /* 0x000000535353b220 */ /* 0x008fe20000400000 */
[----:B------:R-:W-:Y:S01]  /*3780*/  FSETP.GEU.AND P3, PT, R94, -126, PT ;  /* 0xc2fc00005e00780b */ /* 0x000fe20003f6e000 */
[----:B-1----:R-:W-:-:S04]  /*3790*/  FADD R23, R85, R16 ;  /* 0x0000001055177221 */ /* 0x002fc80000000000 */
[----:B------:R-:W-:Y:S01]  /*37a0*/  @!P5 FMUL R91, R91, 0.5 ;  /* 0x3f0000005b5bd820 */ /* 0x000fe20000400000 */
[----:B------:R-:W1:Y:S01]  /*37b0*/  MUFU.EX2 R86, R86 ;  /* 0x0000005600567308 */ /* 0x000e620000000800 */
[----:B----4-:R-:W-:Y:S01]  /*37c0*/  @!P6 FMUL R82, R82, R82 ;  /* 0x000000525252e220 */ /* 0x010fe20000400000 */
[----:B------:R-:W-:Y:S01]  /*37d0*/  FSETP.GEU.AND P6, PT, R90, -126, PT ;  /* 0xc2fc00005a00780b */ /* 0x000fe20003fce000 */
[----:B------:R-:W-:-:S04]  /*37e0*/  FADD R23, R20, R23 ;  /* 0x0000001714177221 */ /* 0x000fc80000000000 */
[----:B------:R-:W-:Y:S01]  /*37f0*/  @!P3 FMUL R94, R94, 0.5 ;  /* 0x3f0000005e5eb820 */ /* 0x000fe20000400000 */
[----:B------:R-:W3:Y:S01]  /*3800*/  MUFU.EX2 R91, R91 ;  /* 0x0000005b005b7308 */ /* 0x000ee20000000800 */
[----:B--2---:R-:W-:Y:S01]  /*3810*/  @!P4 FMUL R87, R87, R87 ;  /* 0x000000575757c220 */ /* 0x004fe20000400000 */
[----:B------:R-:W-:Y:S01]  /*3820*/  FSETP.GEU.AND P4, PT, R98, -126, PT ;  /* 0xc2fc00006200780b */ /* 0x000fe20003f8e000 */
[----:B------:R-:W-:-:S04]  /*3830*/  FADD R74, R74, R23 ;  /* 0x000000174a4a7221 */ /* 0x000fc80000000000 */
[----:B------:R-:W-:Y:S01]  /*3840*/  @!P6 FMUL R90, R90, 0.5 ;  /* 0x3f0000005a5ae820 */ /* 0x000fe20000400000 */
[----:B------:R-:W2:Y:S01]  /*3850*/  MUFU.EX2 R94, R94 ;  /* 0x0000005e005e7308 */ /* 0x000ea20000000800 */
[----:B-1----:R-:W-:Y:S01]  /*3860*/  @!P2 FMUL R86, R86, R86 ;  /* 0x000000565656a220 */ /* 0x002fe20000400000 */
[----:B------:R-:W-:Y:S01]  /*3870*/  FSETP.GEU.AND P2, PT, R95, -126, PT ;  /* 0xc2fc00005f00780b */ /* 0x000fe20003f4e000 */
[----:B------:R-:W-:-:S04]  /*3880*/  FADD R74, R11, R74 ;  /* 0x0000004a0b4a7221 */ /* 0x000fc80000000000 */
[----:B------:R-:W-:Y:S01]  /*3890*/  @!P4 FMUL R98, R98, 0.5 ;  /* 0x3f0000006262c820 */ /* 0x000fe20000400000 */
[----:B------:R-:W1:Y:S01]  /*38a0*/  MUFU.EX2 R90, R90 ;  /* 0x0000005a005a7308 */ /* 0x000e620000000800 */
[----:B---3--:R-:W-:Y:S01]  /*38b0*/  @!P5 FMUL R91, R91, R91 ;  /* 0x0000005b5b5bd220 */ /* 0x008fe20000400000 */
[----:B------:R-:W-:-:S03]  /*38c0*/  FSETP.GEU.AND P5, PT, R102, -126, PT ;  /* 0xc2fc00006600780b */ /* 0x000fc60003fae000 */
[----:B------:R-:W-:Y:S01]  /*38d0*/  FADD R20, R78, R91 ;  /* 0x0000005b4e147221 */ /* 0x000fe20000000000 */
[----:B------:R-:W-:Y:S01]  /*38e0*/  F2FP.F16.F32.PACK_AB R78, R85, R84 ;  /* 0x00000054554e723e */ /* 0x000fe200000000ff */
[----:B------:R-:W-:Y:S01]  /*38f0*/  @!P2 FMUL R95, R95, 0.5 ;  /* 0x3f0000005f5fa820 */ /* 0x000fe20000400000 */
[----:B------:R-:W3:Y:S01]  /*3900*/  MUFU.EX2 R89, R98 ;  /* 0x0000006200597308 */ /* 0x000ee20000000800 */
[----:B--2---:R-:W-:Y:S01]  /*3910*/  @!P3 FMUL R94, R94, R94 ;  /* 0x0000005e5e5eb220 */ /* 0x004fe20000400000 */
[----:B------:R-:W-:Y:S02]  /*3920*/  FSETP.GEU.AND P3, PT, R103, -126, PT ;  /* 0xc2fc00006700780b */ /* 0x000fe40003f6e000 */
[----:B------:R-:W-:Y:S01]  /*3930*/  F2FP.F16.F32.PACK_AB R84, R8, R17 ;  /* 0x000000110854723e */ /* 0x000fe200000000ff */
[----:B------:R-:W-:Y:S02]  /*3940*/  FADD R21, R79, R94 ;  /* 0x0000005e4f157221 */ /* 0x000fe40000000000 */
[----:B------:R-:W-:Y:S01]  /*3950*/  @!P5 FMUL R102, R102, 0.5 ;  /* 0x3f0000006666d820 */ /* 0x000fe20000400000 */
[----:B------:R-:W2:Y:S01]  /*3960*/  MUFU.EX2 R95, R95 ;  /* 0x0000005f005f7308 */ /* 0x000ea20000000800 */
[----:B-1----:R-:W-:Y:S01]  /*3970*/  @!P6 FMUL R90, R90, R90 ;  /* 0x0000005a5a5ae220 */ /* 0x002fe20000400000 */
[----:B------:R-:W-:-:S05]  /*3980*/  FSETP.GEU.AND P6, PT, R99, -126, PT ;  /* 0xc2fc00006300780b */ /* 0x000fca0003fce000 */
[----:B------:R-:W-:Y:S01]  /*3990*/  @!P3 FMUL R103, R103, 0.5 ;  /* 0x3f0000006767b820 */ /* 0x000fe20000400000 */
[----:B------:R-:W1:Y:S01]  /*39a0*/  MUFU.EX2 R93, R102 ;  /* 0x00000066005d7308 */ /* 0x000e620000000800 */
[----:B---3--:R-:W-:Y:S01]  /*39b0*/  @!P4 FMUL R89, R89, R89 ;  /* 0x000000595959c220 */ /* 0x008fe20000400000 */
[----:B------:R-:W-:-:S05]  /*39c0*/  FSETP.GEU.AND P4, PT, R97, -126, PT ;  /* 0xc2fc00006100780b */ /* 0x000fca0003f8e000 */
[----:B------:R-:W-:Y:S01]  /*39d0*/  @!P6 FMUL R99, R99, 0.5 ;  /* 0x3f0000006363e820 */ /* 0x000fe20000400000 */
[----:B------:R-:W3:Y:S01]  /*39e0*/  MUFU.EX2 R96, R103 ;  /* 0x0000006700607308 */ /* 0x000ee20000000800 */
[----:B--2---:R-:W-:Y:S01]  /*39f0*/  @!P2 FMUL R95, R95, R95 ;  /* 0x0000005f5f5fa220 */ /* 0x004fe20000400000 */
[----:B------:R-:W-:-:S03]  /*3a00*/  FSETP.GEU.AND P2, PT, R10, -126, PT ;  /* 0xc2fc00000a00780b */ /* 0x000fc60003f4e000 */
[----:B------:R-:W-:Y:S02]  /*3a10*/  FADD R22, R82, R95 ;  /* 0x0000005f52167221 */ /* 0x000fe40000000000 */
[----:B------:R-:W-:Y:S01]  /*3a20*/  @!P4 FMUL R97, R97, 0.5 ;  /* 0x3f0000006161c820 */ /* 0x000fe20000400000 */
[----:B------:R2:W4:Y:S01]  /*3a30*/  MUFU.EX2 R92, R99 ;  /* 0x00000063005c7308 */ /* 0x0005220000000800 */
[----:B-1----:R-:W-:-:S04]  /*3a40*/  @!P5 FMUL R93, R93, R93 ;  /* 0x0000005d5d5dd220 */ /* 0x002fc80000400000 */
[----:B------:R-:W-:Y:S02]  /*3a50*/  FADD R98, R86, R93 ;  /* 0x0000005d56627221 */ /* 0x000fe40000000000 */
[----:B------:R-:W-:Y:S01]  /*3a60*/  @!P2 FMUL R10, R10, 0.5 ;  /* 0x3f0000000a0aa820 */ /* 0x000fe20000400000 */
[----:B------:R-:W1:Y:S01]  /*3a70*/  MUFU.EX2 R97, R97 ;  /* 0x0000006100617308 */ /* 0x000e620000000800 */
[----:B---3--:R-:W-:Y:S01]  /*3a80*/  @!P3 FMUL R96, R96, R96 ;  /* 0x000000606060b220 */ /* 0x008fe20000400000 */
[----:B--2---:R-:W-:Y:S01]  /*3a90*/  FADD R99, R88, R89 ;  /* 0x0000005958637221 */ /* 0x004fe20000000000 */
[----:B------:R-:W-:Y:S02]  /*3aa0*/  FADD R21, R21, R98 ;  /* 0x0000006215157221 */ /* 0x000fe40000000000 */
[----:B------:R-:W-:-:S03]  /*3ab0*/  FADD R103, R87, R96 ;  /* 0x0000006057677221 */ /* 0x000fc60000000000 */
[----:B------:R2:W3:Y:S01]  /*3ac0*/  MUFU.EX2 R9, R10 ;  /* 0x0000000a00097308 */ /* 0x0004e20000000800 */
[----:B----4-:R-:W-:Y:S01]  /*3ad0*/  @!P6 FMUL R92, R92, R92 ;  /* 0x0000005c5c5ce220 */ /* 0x010fe20000400000 */
[----:B------:R-:W-:-:S03]  /*3ae0*/  FADD R103, R22, R103 ;  /* 0x0000006716677221 */ /* 0x000fc60000000000 */
[----:B------:R-:W-:Y:S01]  /*3af0*/  FADD R101, R83, R92 ;  /* 0x0000005c53657221 */ /* 0x000fe20000000000 */
[----:B------:R-:W-:Y:S01]  /*3b00*/  F2FP.F16.F32.PACK_AB R85, R92, R89 ;  /* 0x000000595c55723e */ /* 0x000fe200000000ff */
[----:B--2---:R-:W-:Y:S02]  /*3b10*/  FADD R10, R75, R90 ;  /* 0x0000005a4b0a7221 */ /* 0x004fe40000000000 */
[----:B------:R-:W-:Y:S01]  /*3b20*/  FADD R20, R20, R101 ;  /* 0x0000006514147221 */ /* 0x000fe20000000000 */
[----:B-1----:R-:W-:Y:S01]  /*3b30*/  @!P4 FMUL R97, R97, R97 ;  /* 0x000000616161c220 */ /* 0x002fe20000400000 */
[----:B------:R-:W-:Y:S01]  /*3b40*/  F2FP.F16.F32.PACK_AB R75, R82, R79 ;  /* 0x0000004f524b723e */ /* 0x000fe200000000ff */
[----:B------:R-:W-:Y:S01]  /*3b50*/  FADD R10, R10, R99 ;  /* 0x000000630a0a7221 */ /* 0x000fe20000000000 */
[----:B------:R-:W-:Y:S01]  /*3b60*/  FADD R103, R20, R103 ;  /* 0x0000006714677221 */ /* 0x000fe20000000000 */
[----:B------:R-:W-:Y:S01]  /*3b70*/  F2FP.F16.F32.PACK_AB R79, R87, R86 ;  /* 0x00000056574f723e */ /* 0x000fe200000000ff */
[----:B------:R-:W-:Y:S01]  /*3b80*/  FMUL R26, R26, R97 ;  /* 0x000000611a1a7220 */ /* 0x000fe20000400000 */
[----:B------:R-:W-:Y:S01]  /*3b90*/  FADD R10, R10, R21 ;  /* 0x000000150a0a7221 */ /* 0x000fe20000000000 */
[----:B---3--:R-:W-:Y:S01]  /*3ba0*/  @!P2 FMUL R9, R9, R9 ;  /* 0x000000090909a220 */ /* 0x008fe20000400000 */
[-C--:B------:R-:W-:Y:S01]  /*3bb0*/  FMUL R27, R27, R97.reuse ;  /* 0x000000611b1b7220 */ /* 0x080fe20000400000 */
[----:B------:R-:W-:Y:S01]  /*3bc0*/  FMUL R30, R30, R97 ;  /* 0x000000611e1e7220 */ /* 0x000fe20000400000 */
[----:B------:R-:W-:Y:S01]  /*3bd0*/  FADD R10, R10, R103 ;  /* 0x000000670a0a7221 */ /* 0x000fe20000000000 */
[----:B------:R-:W-:Y:S01]  /*3be0*/  FFMA R2, R9, R2, R74 ;  /* 0x0000000209027223 */ /* 0x000fe2000000004a */
[----:B------:R-:W-:Y:S01]  /*3bf0*/  F2FP.F16.F32.PACK_AB R74, R77, R76 ;  /* 0x0000004c4d4a723e */ /* 0x000fe200000000ff */
[-C--:B------:R-:W-:Y:S01]  /*3c00*/  FMUL R24, R24, R9.reuse ;  /* 0x0000000918187220 */ /* 0x080fe20000400000 */
[----:B------:R-:W-:Y:S01]  /*3c10*/  FFMA R6, R97, R6, R10 ;  /* 0x0000000661067223 */ /* 0x000fe2000000000a */
[----:B------:R-:W-:Y:S01]  /*3c20*/  SHF.L.U32 R10, R7, 0x1f, RZ ;  /* 0x0000001f070a7819 */ /* 0x000fe200000006ff */
[-C--:B------:R-:W-:Y:S01]  /*3c30*/  FMUL R25, R25, R9.reuse ;  /* 0x0000000919197220 */ /* 0x080fe20000400000 */
[----:B------:R-:W-:Y:S01]  /*3c40*/  F2FP.F16.F32.PACK_AB R76, R81, R80 ;  /* 0x00000050514c723e */ /* 0x000fe200000000ff */
[-C--:B------:R-:W-:Y:S01]  /*3c50*/  FMUL R28, R28, R9.reuse ;  /* 0x000000091c1c7220 */ /* 0x080fe20000400000 */
[----:B------:R1:W2:Y:S01]  /*3c60*/  SYNCS.PHASECHK.TRANS64.TRYWAIT P2, [UR7+0x15000], R10 ;  /* 0x0150000aff0075a7 */ /* 0x0002a20008040147 */
[----:B------:R-:W-:Y:S01]  /*3c70*/  F2FP.F16.F32.PACK_AB R77, R83, R88 ;  /* 0x00000058534d723e */ /* 0x000fe200000000ff */
[-C--:B------:R-:W-:Y:S01]  /*3c80*/  FMUL R29, R29, R9.reuse ;  /* 0x000000091d1d7220 */ /* 0x080fe20000400000 */
        /* <DEDUP_REMOVED lines=19> */
[----:B------:R-:W-:Y:S01]  /*3dc0*/  FMUL R69, R69, R9 ;  /* 0x0000000945457220 */ /* 0x000fe20000400000 */
        /* <DEDUP_REMOVED lines=21> */
[----:B------:R-:W-:-:S02]  /*3f20*/  F2FP.F16.F32.PACK_AB R80, R12, R13 ;  /* 0x0000000d0c50723e */ /* 0x000fc400000000ff */
[----:B------:R-:W-:Y:S02]  /*3f30*/  F2FP.F16.F32.PACK_AB R81, R91, R90 ;  /* 0x0000005a5b51723e */ /* 0x000fe400000000ff */
[----:B------:R-:W-:Y:S02]  /*3f40*/  F2FP.F16.F32.PACK_AB R82, R14, R15 ;  /* 0x0000000f0e52723e */ /* 0x000fe400000000ff */
[----:B------:R-:W-:Y:S02]  /*3f50*/  F2FP.F16.F32.PACK_AB R83, R95, R94 ;  /* 0x0000005e5f53723e */ /* 0x000fe400000000ff */
[----:B------:R-:W-:Y:S01]  /*3f60*/  F2FP.F16.F32.PACK_AB R86, R16, R19 ;  /* 0x000000131056723e */ /* 0x000fe200000000ff */
[----:B-12---:R-:W-:Y:S06]  /*3f70*/  @!P0 BRA `(.L_x_27) ;  /* 0x0000000000048947 */ /* 0x006fec0003800000 */
[----:B------:R-:W-:Y:S01]  /*3f80*/  BPT.TRAP 0x1 ;  /* 0x000000040000795c */ /* 0x000fe20000300000 */
.L_x_27:
[----:B------:R-:W-:Y:S05]  /*3f90*/  @P2 BRA `(.L_x_28) ;  /* 0x0000000000082947 */ /* 0x000fea0003800000 */
[----:B------:R-:W1:Y:S02]  /*3fa0*/  SYNCS.PHASECHK.TRANS64.TRYWAIT P2, [UR7+0x15000], R10 ;  /* 0x0150000aff0075a7 */ /* 0x000e640008040147 */
[----:B-1----:R-:W-:Y:S05]  /*3fb0*/  @!P2 BRA `(.L_x_29) ;  /* 0x000000500054a947 */ /* 0x002fea0003800000 */
.L_x_28:
[----:B------:R-:W-:Y:S01]  /*3fc0*/  UIMAD UR10, UR11, 0x300, UR5 ;  /* 0x000003000b0a78a4 */ /* 0x000fe2000f8e0205 */
[----:B------:R-:W-:Y:S01]  /*3fd0*/  WARPGROUP.ARRIVE ;  /* 0x00000000000079c5 */ /* 0x000fe20000000000 */
[----:B------:R-:W-:Y:S01]  /*3fe0*/  UMOV UR15, 0x80000020 ;  /* 0x80000020000f7882 */ /* 0x000fe20000000000 */
[----:B------:R-:W-:-:S04]  /*3ff0*/  F2FP.F16.F32.PACK_AB R87, R96, R93 ;  /* 0x0000005d6057723e */ /* 0x000fc800000000ff */
[----:B------:R-:W-:Y:S02]  /*4000*/  UMOV UR14, UR10 ;  /* 0x0000000a000e7c82 */ /* 0x000fe40008000000 */
        /* <DEDUP_REMOVED lines=8> */
[----:B------:R-:W-:Y:S01]  /*4090*/  UIADD3 UR10, UR10, 0xc0, URZ ;  /* 0x000000c00a0a7890 */ /* 0x000fe2000fffe03f */
[----:B------:R-:W-:Y:S02]  /*40a0*/  WARPGROUP.DEPBAR.LE gsb0, 0x0 ;  /* 0x00008000000079c5 */ /* 0x000fe40000010000 */
[----:B------:R-:W-:-:S06]  /*40b0*/  WARPGROUP.ARRIVE ;  /* 0x00000000000079c5 */ /* 0x000fcc0000000000 */
[----:B------:R-:W-:Y:S01]  /*40c0*/  HGMMA.64x96x16.F32 R24, R80, gdesc[UR12].tnspB, R24, gsb0 ;  /* 0x4160000c50187df0 */ /* 0x000fe20008000818 */
[----:B------:R-:W-:Y:S01]  /*40d0*/  UMOV UR14, UR10 ;  /* 0x0000000a000e7c82 */ /* 0x000fe20008000000 */
[----:B------:R-:W-:Y:S01]  /*40e0*/  UMOV UR15, 0x80000020 ;  /* 0x80000020000f7882 */ /* 0x000fe20000000000 */
[----:B------:R-:W-:Y:S02]  /*40f0*/  WARPGROUP.DEPBAR.LE gsb0, 0x0 ;  /* 0x00008000000079c5 */ /* 0x000fe40000010000 */
[----:B------:R-:W-:-:S06]  /*4100*/  WARPGROUP.ARRIVE ;  /* 0x00000000000079c5 */ /* 0x000fcc0000000000 */
[----:B------:R-:W-:Y:S03]  /*4110*/  HGMMA.64x96x16.F32 R24, R84, gdesc[UR12].tnspB, R24, gsb0 ;  /* 0x4160000c54187df0 */ /* 0x000fe60008000818 */
[----:B------:R-:W-:Y:S02]  /*4120*/  WARPGROUP.DEPBAR.LE gsb0, 0x0 ;  /* 0x00008000000079c5 */ /* 0x000fe40000010000 */
[----:B------:R-:W-:Y:S05]  /*4130*/  @!P0 BRA `(.L_x_30) ;  /* 0x0000000000048947 */ /* 0x000fea0003800000 */
[----:B------:R-:W-:Y:S01]  /*4140*/  BPT.TRAP 0x1 ;  /* 0x000000040000795c */ /* 0x000fe20000300000 */
.L_x_30:
[----:B------:R-:W-:-:S04]  /*4150*/  ULEA UR7, UR4, UR36, 0x3 ;  /* 0x0000002404077291 */ /* 0x000fc8000f8e183f */
[----:B------:R-:W-:-:S04]  /*4160*/  UIADD3 UR7, UR7, 0x15028, URZ ;  /* 0x0001502807077890 */ /* 0x000fc8000fffe03f */
[----:B------:R-:W-:-:S09]  /*4170*/  UPRMT UR7, URZ, 0x654, UR7 ;  /* 0x000006543f077896 */ /* 0x000fd20008000007 */
[----:B------:R-:W-:Y:S01]  /*4180*/  SYNCS.ARRIVE.TRANS64.RED.A1T0 RZ, [UR7], RZ ;  /* 0x000000ffffff79a7 */ /* 0x000fe20008100407 */
[----:B------:R-:W-:Y:S05]  /*4190*/  @P1 BRA `(.L_x_31) ;  /* 0x0000000000041947 */ /* 0x000fea0003800000 */
[----:B------:R-:W-:Y:S01]  /*41a0*/  BPT.TRAP 0x1 ;  /* 0x000000040000795c */ /* 0x000fe20000300000 */
.L_x_31:
[----:B------:R-:W-:-:S04]  /*41b0*/  UIADD3 UR4, UR4, 0x1, URZ ;  /* 0x0000000104047890 */ /* 0x000fc8000fffe03f */
[----:B------:R-:W-:-:S04]  /*41c0*/  UISETP.NE.AND UP0, UPT, UR4, 0x5, UPT ;  /* 0x000000050400788c */ /* 0x000fc8000bf05270 */
[----:B------:R-:W-:Y:S01]  /*41d0*/  USEL UR7, UR4, URZ, UP0 ;  /* 0x0000003f04077287 */ /* 0x000fe20008000000 */
[----:B------:R-:W-:Y:S11]  /*41e0*/  @!P0 BRA `(.L_x_32) ;  /* 0x0000000000048947 */ /* 0x000ff60003800000 */
[----:B------:R-:W-:Y:S01]  /*41f0*/  BPT.TRAP 0x1 ;  /* 0x000000040000795c */ /* 0x000fe20000300000 */
.L_x_32:
[----:B------:R-:W-:-:S04]  /*4200*/  ULEA UR4, UR7, UR36, 0x3 ;  /* 0x0000002407047291 */ /* 0x000fc8000f8e183f */
[----:B------:R-:W-:-:S04]  /*4210*/  UIADD3 UR4, UR4, 0x15028, URZ ;  /* 0x0001502804047890 */ /* 0x000fc8000fffe03f */
[----:B------:R-:W-:-:S09]  /*4220*/  UPRMT UR4, URZ, 0x654, UR4 ;  /* 0x000006543f047896 */ /* 0x000fd20008000004 */
[----:B------:R-:W-:Y:S01]  /*4230*/  SYNCS.ARRIVE.TRANS64.RED.A1T0 RZ, [UR4], RZ ;  /* 0x000000ffffff79a7 */ /* 0x000fe20008100404 */
[----:B------:R-:W-:Y:S05]  /*4240*/  @P1 BRA `(.L_x_33) ;  /* 0x0000000000041947 */ /* 0x000fea0003800000 */
[----:B------:R-:W-:Y:S01]  /*4250*/  BPT.TRAP 0x1 ;  /* 0x000000040000795c */ /* 0x000fe20000300000 */
.L_x_33:
[----:B------:R-:W-:Y:S01]  /*4260*/  UIADD3 UR4, UR7, 0x1, URZ ;  /* 0x0000000107047890 */ /* 0x000fe2000fffe03f */
[C---:B------:R-:W-:Y:S01]  /*4270*/  ISETP.GT.AND P2, PT, R3.reuse, 0x2, PT ;  /* 0x000000020300780c */ /* 0x040fe20003f44270 */
[----:B------:R-:W-:Y:S01]  /*4280*/  UIADD3 UR7, UR11, 0x1, URZ ;  /* 0x000000010b077890 */ /* 0x000fe2000fffe03f */
[----:B------:R-:W-:Y:S01]  /*4290*/  IADD3 R3, R3, -0x1, RZ ;  /* 0xffffffff03037810 */ /* 0x000fe20007ffe0ff */
[----:B------:R-:W-:Y:S01]  /*42a0*/  UISETP.NE.AND UP0, UPT, UR4, 0x5, UPT ;  /* 0x000000050400788c */ /* 0x000fe2000bf05270 */
[----:B------:R-:W-:Y:S01]  /*42b0*/  IADD3 R0, R0, 0x40, RZ ;  /* 0x0000004000007810 */ /* 0x000fe20007ffe0ff */
[----:B------:R-:W-:Y:S01]  /*42c0*/  UISETP.NE.AND UP2, UPT, UR7, 0x5, UPT ;  /* 0x000000050700788c */ /* 0x000fe2000bf45270 */
[----:B-1----:R-:W-:Y:S01]  /*42d0*/  IMAD.MOV.U32 R9, RZ, RZ, R4 ;  /* 0x000000ffff097224 */ /* 0x002fe200078e0004 */
[----:B------:R-:W-:Y:S01]  /*42e0*/  USEL UR4, UR4, URZ, UP0 ;  /* 0x0000003f04047287 */ /* 0x000fe20008000000 */
[----:B------:R-:W-:Y:S01]  /*42f0*/  MOV R11, R5 ;  /* 0x00000005000b7202 */ /* 0x000fe20000000f00 */
[----:B------:R-:W-:-:S02]  /*4300*/  USEL UR10, URZ, 0x1, UP2 ;  /* 0x000000013f0a7887 */ /* 0x000fc40009000000 */
[----:B------:R-:W-:-:S04]  /*4310*/  USEL UR7, UR7, URZ, UP2 ;  /* 0x0000003f07077287 */ /* 0x000fc80009000000 */
[----:B------:R-:W-:Y:S01]  /*4320*/  LOP3.LUT R7, R7, UR10, RZ, 0x3c, !PT ;  /* 0x0000000a07077c12 */ /* 0x000fe2000f8e3cff */
[----:B------:R-:W-:Y:S07]  /*4330*/  @P2 BRA `(.L_x_34) ;  /* 0xffffffe4006c2947 */ /* 0x000fee000383ffff */
.L_x_23:
[----:B------:R-:W-:-:S13]  /*4340*/  ISETP.GE.AND P2, PT, R3, 0x1, PT ;  /* 0x000000010300780c */ /* 0x000fda0003f46270 */
[----:B------:R-:W-:Y:S05]  /*4350*/  @!P2 BRA `(.L_x_35) ;  /* 0x0000001c00a4a947 */ /* 0x000fea0003800000 */
[----:B------:R-:W-:Y:S01]  /*4360*/  MOV R8, R4 ;  /* 0x0000000400087202 */ /* 0x000fe20000000f00 */
[----:B------:R-:W-:Y:S01]  /*4370*/  IMAD.MOV.U32 R9, RZ, RZ, R5 ;  /* 0x000000ffff097224 */ /* 0x000fe200078e0005 */
[----:B------:R-:W-:Y:S01]  /*4380*/  ULDC UR33, c[0x0][0x28c] ;  /* 0x0000a30000217ab9 */ /* 0x000fe20000000800 */
[----:B------:R-:W-:-:S05]  /*4390*/  ULDC UR34, c[0x0][0x604] ;  /* 0x0001810000227ab9 */ /* 0x000fca0000000800 */
.L_x_46:
[----:B------:R-:W-:Y:S05]  /*43a0*/  @!P0 BRA `(.L_x_36) ;  /* 0x0000000000048947 */ /* 0x000fea0003800000 */
[----:B-1----:R-:W-:Y:S01]  /*43b0*/  BPT.TRAP 0x1 ;  /* 0x000000040000795c */ /* 0x002fe20000300000 */
.L_x_36:
[----:B------:R-:W-:Y:S01]  /*43c0*/  ULEA UR10, UR7, UR36, 0x3 ;  /* 0x00000024070a7291 */ /* 0x000fe2000f8e183f */
[----:B------:R-:W-:-:S08]  /*43d0*/  SHF.L.U32 R4, R7, 0x1f, RZ ;  /* 0x0000001f07047819 */ /* 0x000fd000000006ff */
[----:B------:R-:W2:Y:S02]  /*43e0*/  SYNCS.PHASECHK.TRANS64.TRYWAIT P2, [UR10+0x15000], R4 ;  /* 0x01500004ff0075a7 */ /* 0x000ea4000804014a */
[----:B--2---:R-:W-:Y:S05]  /*43f0*/  @!P2 BRA `(.L_x_37) ;  /* 0x0000004c005ca947 */ /* 0x004fea0003800000 */
.L_x_108:
        /* <DEDUP_REMOVED lines=37> */
.L_x_38:
[C---:B--2---:R-:W-:Y:S01]  /*4650*/  IADD3 R4, R0.reuse, 0x1, RZ ;  /* 0x0000000100047810 */ /* 0x044fe20007ffe0ff */
[C---:B------:R-:W-:Y:S01]  /*4660*/  VIADD R10, R0.reuse, 0x9 ;  /* 0x00000009000a7836 */ /* 0x040fe20000000000 */
[----:B------:R-:W-:Y:S01]  /*4670*/  IADD3 R5, R0, 0x8, RZ ;  /* 0x0000000800057810 */ /* 0x000fe20007ffe0ff */
[----:B------:R-:W-:Y:S01]  /*4680*/  ULEA UR7, UR11, UR36, 0x3 ;  /* 0x000000240b077291 */ /* 0x000fe2000f8e183f */
[----:B------:R-:W-:Y:S02]  /*4690*/  ISETP.GE.AND P6, PT, R4, UR33, PT ;  /* 0x0000002104007c0c */ /* 0x000fe4000bfc6270 */
[C---:B------:R-:W-:Y:S02]  /*46a0*/  IADD3 R4, R0.reuse, 0x10, RZ ;  /* 0x0000001000047810 */ /* 0x040fe40007ffe0ff */
[----:B------:R-:W-:Y:S01]  /*46b0*/  ISETP.GE.AND P3, PT, R5, UR33, PT ;  /* 0x0000002105007c0c */ /* 0x000fe2000bf66270 */
[C---:B------:R-:W-:Y:S01]  /*46c0*/  VIADD R5, R0.reuse, 0x18 ;  /* 0x0000001800057836 */ /* 0x040fe20000000000 */
[----:B------:R-:W-:-:S02]  /*46d0*/  ISETP.GE.AND P5, PT, R0, UR33, PT ;  /* 0x0000002100007c0c */ /* 0x000fc4000bfa6270 */
[----:B------:R-:W-:Y:S02]  /*46e0*/  ISETP.GE.AND P4, PT, R4, UR33, PT ;  /* 0x0000002104007c0c */ /* 0x000fe4000bf86270 */
[----:B------:R-:W-:Y:S02]  /*46f0*/  IADD3 R4, R0, 0x11, RZ ;  /* 0x0000001100047810 */ /* 0x000fe40007ffe0ff */
[----:B------:R-:W-:Y:S02]  /*4700*/  FSEL R74, R74, -INF , !P5 ;  /* 0xff8000004a4a7808 */ /* 0x000fe40006800000 */
[----:B------:R-:W-:Y:S02]  /*4710*/  FSEL R73, R73, -INF , !P6 ;  /* 0xff80000049497808 */ /* 0x000fe40007000000 */
[----:B------:R-:W-:Y:S02]  /*4720*/  FSEL R75, R75, -INF , !P6 ;  /* 0xff8000004b4b7808 */ /* 0x000fe40007000000 */
[----:B------:R-:W-:-:S02]  /*4730*/  FSEL R11, R72, -INF , !P5 ;  /* 0xff800000480b7808 */ /* 0x000fc40006800000 */
[----:B------:R-:W-:Y:S02]  /*4740*/  ISETP.GE.AND P6, PT, R5, UR33, PT ;  /* 0x0000002105007c0c */ /* 0x000fe4000bfc6270 */
[----:B------:R-:W-:Y:S02]  /*4750*/  ISETP.GE.AND P5, PT, R4, UR33, PT ;  /* 0x0000002104007c0c */ /* 0x000fe4000bfa6270 */
[----:B------:R-:W-:Y:S02]  /*4760*/  IADD3 R5, R0, 0x19, RZ ;  /* 0x0000001900057810 */ /* 0x000fe40007ffe0ff */
[----:B------:R-:W-:Y:S02]  /*4770*/  FMNMX R4, R74, R9, !PT ;  /* 0x000000094a047209 */ /* 0x000fe40007800000 */
[----:B------:R-:W-:Y:S02]  /*4780*/  FSEL R76, R76, -INF , !P3 ;  /* 0xff8000004c4c7808 */ /* 0x000fe40005800000 */
[----:B------:R-:W-:-:S02]  /*4790*/  FSEL R78, R78, -INF , !P3 ;  /* 0xff8000004e4e7808 */ /* 0x000fc40005800000 */
[----:B------:R-:W-:Y:S02]  /*47a0*/  ISETP.GE.AND P3, PT, R5, UR33, PT ;  /* 0x0000002105007c0c */ /* 0x000fe4000bf66270 */
[----:B------:R-:W-:Y:S02]  /*47b0*/  ISETP.GE.AND P2, PT, R10, UR33, PT ;  /* 0x000000210a007c0c */ /* 0x000fe4000bf46270 */
[----:B------:R-:W-:Y:S02]  /*47c0*/  FMNMX R5, R75, R4, !PT ;  /* 0x000000044b057209 */ /* 0x000fe40007800000 */
[----:B------:R-:W-:Y:S02]  /*47d0*/  FSEL R79, R79, -INF , !P2 ;  /* 0xff8000004f4f7808 */ /* 0x000fe40005000000 */
[----:B------:R-:W-:Y:S02]  /*47e0*/  FMNMX R4, R78, R5, !PT ;  /* 0x000000054e047209 */ /* 0x000fe40007800000 */
[----:B------:R-:W-:-:S02]  /*47f0*/  FSEL R82, R82, -INF , !P4 ;  /* 0xff80000052527808 */ /* 0x000fc40006000000 */
[----:B------:R-:W-:Y:S02]  /*4800*/  FMNMX R5, R79, R4, !PT ;  /* 0x000000044f057209 */ /* 0x000fe40007800000 */
[----:B------:R-:W-:Y:S02]  /*4810*/  IADD3 R10, R0, 0x20, RZ ;  /* 0x00000020000a7810 */ /* 0x000fe40007ffe0ff */
[----:B------:R-:W-:Y:S02]  /*4820*/  FSEL R83, R83, -INF , !P5 ;  /* 0xff80000053537808 */ /* 0x000fe40006800000 */
[----:B------:R-:W-:Y:S02]  /*4830*/  FMNMX R4, R82, R5, !PT ;  /* 0x0000000552047209 */ /* 0x000fe40007800000 */
[----:B------:R-:W-:Y:S02]  /*4840*/  FSEL R77, R77, -INF , !P2 ;  /* 0xff8000004d4d7808 */ /* 0x000fe40005000000 */
[----:B------:R-:W-:Y:S01]  /*4850*/  ISETP.GE.AND P2, PT, R10, UR33, PT ;  /* 0x000000210a007c0c */ /* 0x000fe2000bf46270 */
[----:B------:R-:W-:Y:S01]  /*4860*/  VIADD R10, R0, 0x21 ;  /* 0x00000021000a7836 */ /* 0x000fe20000000000 */
[----:B------:R-:W-:-:S02]  /*4870*/  FSEL R86, R86, -INF , !P6 ;  /* 0xff80000056567808 */ /* 0x000fc40007000000 */
[----:B------:R-:W-:Y:S02]  /*4880*/  FMNMX R5, R83, R4, !PT ;  /* 0x0000000453057209 */ /* 0x000fe40007800000 */
[----:B------:R-:W-:Y:S02]  /*4890*/  FSEL R81, R81, -INF , !P5 ;  /* 0xff80000051517808 */ /* 0x000fe40006800000 */
[----:B------:R-:W-:Y:S02]  /*48a0*/  FSEL R87, R87, -INF , !P3 ;  /* 0xff80000057577808 */ /* 0x000fe40005800000 */
[----:B------:R-:W-:Y:S02]  /*48b0*/  FMNMX R4, R86, R5, !PT ;  /* 0x0000000556047209 */ /* 0x000fe40007800000 */
[----:B------:R-:W-:Y:S02]  /*48c0*/  ISETP.GE.AND P5, PT, R10, UR33, PT ;  /* 0x000000210a007c0c */ /* 0x000fe4000bfa6270 */
[----:B------:R-:W-:-:S02]  /*48d0*/  IADD3 R10, R0, 0x29, RZ ;  /* 0x00000029000a7810 */ /* 0x000fc40007ffe0ff */
[----:B------:R-:W-:Y:S02]  /*48e0*/  IADD3 R12, R0, 0x28, RZ ;  /* 0x00000028000c7810 */ /* 0x000fe40007ffe0ff */
[----:B------:R-:W-:Y:S02]  /*48f0*/  FSEL R90, R90, -INF , !P2 ;  /* 0xff8000005a5a7808 */ /* 0x000fe40005000000 */
[----:B------:R-:W-:Y:S02]  /*4900*/  FMNMX R5, R87, R4, !PT ;  /* 0x0000000457057209 */ /* 0x000fe40007800000 */
[----:B------:R-:W-:Y:S02]  /*4910*/  FSEL R84, R84, -INF , !P6 ;  /* 0xff80000054547808 */ /* 0x000fe40007000000 */
[----:B------:R-:W-:Y:S01]  /*4920*/  ISETP.GE.AND P6, PT, R10, UR33, PT ;  /* 0x000000210a007c0c */ /* 0x000fe2000bfc6270 */
[----:B------:R-:W-:Y:S01]  /*4930*/  VIADD R10, R0, 0x30 ;  /* 0x00000030000a7836 */ /* 0x000fe20000000000 */
[----:B------:R-:W-:-:S02]  /*4940*/  FSEL R80, R80, -INF , !P4 ;  /* 0xff80000050507808 */ /* 0x000fc40006000000 */
[----:B------:R-:W-:Y:S02]  /*4950*/  ISETP.GE.AND P4, PT, R12, UR33, PT ;  /* 0x000000210c007c0c */ /* 0x000fe4000bf86270 */
[----:B------:R-:W-:Y:S02]  /*4960*/  FSEL R91, R91, -INF , !P5 ;  /* 0xff8000005b5b7808 */ /* 0x000fe40006800000 */
[----:B------:R-:W-:Y:S02]  /*4970*/  FMNMX R4, R90, R5, !PT ;  /* 0x000000055a047209 */ /* 0x000fe40007800000 */
[----:B------:R-:W-:Y:S02]  /*4980*/  FSEL R85, R85, -INF , !P3 ;  /* 0xff80000055557808 */ /* 0x000fe40005800000 */
[----:B------:R-:W-:Y:S02]  /*4990*/  ISETP.GE.AND P3, PT, R10, UR33, PT ;  /* 0x000000210a007c0c */ /* 0x000fe4000bf66270 */
[----:B------:R-:W-:-:S02]  /*49a0*/  FSEL R94, R94, -INF , !P4 ;  /* 0xff8000005e5e7808 */ /* 0x000fc40006000000 */
[----:B------:R-:W-:Y:S02]  /*49b0*/  FMNMX R5, R91, R4, !PT ;  /* 0x000000045b057209 */ /* 0x000fe40007800000 */
[----:B------:R-:W-:Y:S02]  /*49c0*/  IADD3 R10, R0, 0x31, RZ ;  /* 0x00000031000a7810 */ /* 0x000fe40007ffe0ff */
[----:B------:R-:W-:Y:S02]  /*49d0*/  FSEL R88, R88, -INF , !P2 ;  /* 0xff80000058587808 */ /* 0x000fe40005000000 */
[----:B------:R-:W-:Y:S02]  /*49e0*/  FSEL R95, R95, -INF , !P6 ;  /* 0xff8000005f5f7808 */ /* 0x000fe40007000000 */
[----:B------:R-:W-:Y:S02]  /*49f0*/  FMNMX R4, R94, R5, !PT ;  /* 0x000000055e047209 */ /* 0x000fe40007800000 */
[----:B------:R-:W-:-:S02]  /*4a00*/  ISETP.GE.AND P2, PT, R10, UR33, PT ;  /* 0x000000210a007c0c */ /* 0x000fc4000bf46270 */
        /* <DEDUP_REMOVED lines=9> */
[----:B------:R-:W-:Y:S02]  /*4aa0*/  ISETP.GE.AND P4, PT, R10, UR33, PT ;  /* 0x000000210a007c0c */ /* 0x000fe4000bf86270 */
[----:B------:R-:W-:Y:S02]  /*4ab0*/  FSEL R102, R102, -INF , !P5 ;  /* 0xff80000066667808 */ /* 0x000fe40006800000 */
[----:B------:R-:W-:Y:S02]  /*4ac0*/  FMNMX R5, R99, R4, !PT ;  /* 0x0000000463057209 */ /* 0x000fe40007800000 */
[----:B------:R-:W-:-:S02]  /*4ad0*/  FSEL R103, R103, -INF , !P4 ;  /* 0xff80000067677808 */ /* 0x000fc40006000000 */
[----:B------:R-:W-:Y:S02]  /*4ae0*/  FMNMX R4, R102, R5, !PT ;  /* 0x0000000566047209 */ /* 0x000fe40007800000 */
[----:B------:R-:W-:Y:S02]  /*4af0*/  P2R R13, PR, RZ, 0x2 ;  /* 0x00000002ff0d7803 */ /* 0x000fe40000000000 */
[----:B------:R-:W-:Y:S02]  /*4b00*/  FMNMX R10, R103, R4, !PT ;  /* 0x00000004670a7209 */ /* 0x000fe40007800000 */
[----:B------:R-:W-:Y:S02]  /*4b10*/  FMNMX R4, R11, R8, !PT ;  /* 0x000000080b047209 */ /* 0x000fe40007800000 */
[----:B------:R-:W-:Y:S01]  /*4b20*/  FSEL R93, R93, -INF , !P6 ;  /* 0xff8000005d5d7808 */ /* 0x000fe20007000000 */
[----:B------:R-:W2:Y:S01]  /*4b30*/  SHFL.BFLY PT, R5, R10, 0x1, 0x1f ;  /* 0x0c201f000a057f89 */ /* 0x000ea200000e0000 */
[----:B------:R-:W-:-:S02]  /*4b40*/  FSEL R96, R96, -INF , !P3 ;  /* 0xff80000060607808 */ /* 0x000fc40005800000 */
[----:B------:R-:W-:Y:S02]  /*4b50*/  FSEL R97, R97, -INF , !P2 ;  /* 0xff80000061617808 */ /* 0x000fe40005000000 */
[----:B------:R-:W-:Y:S02]  /*4b60*/  FSEL R100, R100, -INF , !P5 ;  /* 0xff80000064647808 */ /* 0x000fe40006800000 */
[----:B------:R-:W-:Y:S02]  /*4b70*/  FSEL R101, R101, -INF , !P4 ;  /* 0xff80000065657808 */ /* 0x000fe40006000000 */
[----:B--2---:R-:W-:-:S05]  /*4b80*/  FMNMX R12, R10, R5, !PT ;  /* 0x000000050a0c7209 */ /* 0x004fca0007800000 */
[----:B------:R-:W2:Y:S02]  /*4b90*/  SHFL.BFLY PT, R5, R12, 0x2, 0x1f ;  /* 0x0c401f000c057f89 */ /* 0x000ea400000e0000 */
[----:B--2---:R-:W-:-:S04]  /*4ba0*/  FMNMX R5, R12, R5, !PT ;  /* 0x000000050c057209 */ /* 0x004fc80007800000 */
[----:B------:R-:W-:-:S04]  /*4bb0*/  FSETP.NEU.AND P1, PT, R5, -INF , PT ;  /* 0xff8000000500780b */ /* 0x000fc80003f2d000 */
[----:B------:R-:W-:Y:S02]  /*4bc0*/  FSEL R14, R5, RZ, P1 ;  /* 0x000000ff050e7208 */ /* 0x000fe40000800000 */
[----:B------:R-:W-:Y:S02]  /*4bd0*/  ISETP.NE.AND P1, PT, R13, RZ, PT ;  /* 0x000000ff0d00720c */ /* 0x000fe40003f25270 */
[----:B------:R-:W-:Y:S01]  /*4be0*/  FMNMX R13, R73, R4, !PT ;  /* 0x00000004490d7209 */ /* 0x000fe20007800000 */
[C---:B------:R-:W-:Y:S01]  /*4bf0*/  FMUL R10, R14.reuse, UR34 ;  /* 0x000000220e0a7c20 */ /* 0x040fe20008400000 */
[----:B------:R-:W-:Y:S02]  /*4c00*/  FADD R14, -R14, R9 ;  /* 0x000000090e0e7221 */ /* 0x000fe40000000100 */
        /* <DEDUP_REMOVED lines=21> */
[----:B------:R-:W-:Y:S01]  /*4d60*/  FFMA R21, R103, UR34, -R10 ;  /* 0x0000002267157c23 */ /* 0x000fe2000800080a */
[----:B------:R-:W-:Y:S01]  /*4d70*/  FSETP.GEU.AND P2, PT, R78, -126, PT ;  /* 0xc2fc00004e00780b */ /* 0x000fe20003f4e000 */
[----:B------:R-:W-:Y:S01]  /*4d80*/  @!P3 FMUL R75, R75, 0.5 ;  /* 0x3f0000004b4bb820 */ /* 0x000fe20000400000 */
[----:B------:R-:W-:Y:S01]  /*4d90*/  FMNMX R4, R88, R13, !PT ;  /* 0x0000000d58047209 */ /* 0x000fe20007800000 */
[----:B------:R-:W2:Y:S01]  /*4da0*/  MUFU.EX2 R18, R74 ;  /* 0x0000004a00127308 */ /* 0x000ea20000000800 */
[----:B------:R-:W-:Y:S01]  /*4db0*/  FMUL R14, R14, UR34 ;  /* 0x000000220e0e7c20 */ /* 0x000fe20008400000 */
[----:B------:R-:W-:Y:S01]  /*4dc0*/  @!P5 FMUL R12, R12, 0.5 ;  /* 0x3f0000000c0cd820 */ /* 0x000fe20000400000 */
[----:B------:R-:W-:-:S03]  /*4dd0*/  FMNMX R13, R89, R4, !PT ;  /* 0x00000004590d7209 */ /* 0x000fc60007800000 */
[----:B------:R-:W-:Y:S01]  /*4de0*/  @!P4 FMUL R82, R82, 0.5 ;  /* 0x3f0000005252c820 */ /* 0x000fe20000400000 */
[----:B------:R-:W-:Y:S01]  /*4df0*/  FMNMX R4, R92, R13, !PT ;  /* 0x0000000d5c047209 */ /* 0x000fe20007800000 */
[----:B------:R-:W3:Y:S02]  /*4e00*/  MUFU.EX2 R79, R75 ;  /* 0x0000004b004f7308 */ /* 0x000ee40000000800 */
[----:B------:R-:W-:Y:S01]  /*4e10*/  @!P2 FMUL R78, R78, 0.5 ;  /* 0x3f0000004e4ea820 */ /* 0x000fe20000400000 */
[----:B------:R-:W-:-:S04]  /*4e20*/  FMNMX R13, R93, R4, !PT ;  /* 0x000000045d0d7209 */ /* 0x000fc80007800000 */
[----:B------:R-:W-:Y:S01]  /*4e30*/  FMNMX R4, R96, R13, !PT ;  /* 0x0000000d60047209 */ /* 0x000fe20007800000 */
[----:B------:R4:W5:Y:S01]  /*4e40*/  MUFU.EX2 R83, R12 ;  /* 0x0000000c00537308 */ /* 0x0009620000000800 */
[----:B--2---:R-:W-:Y:S01]  /*4e50*/  @!P6 FMUL R18, R18, R18 ;  /* 0x000000121212e220 */ /* 0x004fe20000400000 */
[----:B------:R-:W-:Y:S02]  /*4e60*/  FSETP.GEU.AND P6, PT, R15, -126, PT ;  /* 0xc2fc00000f00780b */ /* 0x000fe40003fce000 */
[----:B------:R-:W-:-:S04]  /*4e70*/  FMNMX R13, R97, R4, !PT ;  /* 0x00000004610d7209 */ /* 0x000fc80007800000 */
[----:B------:R-:W-:Y:S01]  /*4e80*/  FMNMX R4, R100, R13, !PT ;  /* 0x0000000d64047209 */ /* 0x000fe20007800000 */
[----:B---3--:R-:W-:Y:S01]  /*4e90*/  @!P3 FMUL R79, R79, R79 ;  /* 0x0000004f4f4fb220 */ /* 0x008fe20000400000 */
[----:B------:R-:W2:Y:S01]  /*4ea0*/  MUFU.EX2 R22, R82 ;  /* 0x0000005200167308 */ /* 0x000ea20000000800 */
[----:B------:R-:W-:Y:S01]  /*4eb0*/  FSETP.GEU.AND P3, PT, R86, -126, PT ;  /* 0xc2fc00005600780b */ /* 0x000fe20003f6e000 */
[----:B----4-:R-:W-:Y:S01]  /*4ec0*/  FFMA R12, R91, UR34, -R10 ;  /* 0x000000225b0c7c23 */ /* 0x010fe2000800080a */
[----:B------:R-:W-:Y:S02]  /*4ed0*/  FMNMX R4, R101, R4, !PT ;  /* 0x0000000465047209 */ /* 0x000fe40007800000 */
[----:B------:R-:W-:Y:S01]  /*4ee0*/  @!P6 FMUL R15, R15, 0.5 ;  /* 0x3f0000000f0fe820 */ /* 0x000fe20000400000 */
[----:B-----5:R-:W-:Y:S02]  /*4ef0*/  @!P5 FMUL R83, R83, R83 ;  /* 0x000000535353d220 */ /* 0x020fe40000400000 */
[----:B------:R-:W3:Y:S01]  /*4f00*/  SHFL.BFLY PT, R13, R4, 0x1, 0x1f ;  /* 0x0c201f00040d7f89 */ /* 0x000ee200000e0000 */
[----:B------:R-:W4:Y:S01]  /*4f10*/  MUFU.EX2 R20, R78 ;  /* 0x0000004e00147308 */ /* 0x000f220000000800 */
[----:B------:R-:W-:-:S04]  /*4f20*/  FSETP.GEU.AND P5, PT, R17, -126, PT ;  /* 0xc2fc00001100780b */ /* 0x000fc80003fae000 */
[----:B------:R-:W-:Y:S01]  /*4f30*/  @!P3 FMUL R86, R86, 0.5 ;  /* 0x3f0000005656b820 */ /* 0x000fe20000400000 */
[----:B--2---:R-:W-:Y:S02]  /*4f40*/  @!P4 FMUL R22, R22, R22 ;  /* 0x000000161616c220 */ /* 0x004fe40000400000 */
[----:B------:R2:W5:Y:S01]  /*4f50*/  MUFU.EX2 R87, R15 ;  /* 0x0000000f00577308 */ /* 0x0005620000000800 */
[----:B------:R-:W-:-:S05]  /*4f60*/  FSETP.GEU.AND P4, PT, R12, -126, PT ;  /* 0xc2fc00000c00780b */ /* 0x000fca0003f8e000 */
[----:B------:R-:W-:Y:S02]  /*4f70*/  @!P5 FMUL R17, R17, 0.5 ;  /* 0x3f0000001111d820 */ /* 0x000fe40000400000 */
[----:B------:R-:W1:Y:S01]  /*4f80*/  MUFU.EX2 R90, R86 ;  /* 0x00000056005a7308 */ /* 0x000e620000000800 */
[----:B----4-:R-:W-:Y:S01]  /*4f90*/  @!P2 FMUL R20, R20, R20 ;  /* 0x000000141414a220 */ /* 0x010fe20000400000 */
[----:B------:R-:W-:Y:S01]  /*4fa0*/  FSETP.GEU.AND P2, PT, R16, -126, PT ;  /* 0xc2fc00001000780b */ /* 0x000fe20003f4e000 */
[--C-:B--2---:R-:W-:Y:S01]  /*4fb0*/  FFMA R15, R94, UR34, -R10.reuse ;  /* 0x000000225e0f7c23 */ /* 0x104fe2000800080a */
[----:B---3--:R-:W-:Y:S02]  /*4fc0*/  FMNMX R4, R4, R13, !PT ;  /* 0x0000000d04047209 */ /* 0x008fe40007800000 */
[----:B------:R-:W-:Y:S02]  /*4fd0*/  @!P4 FMUL R12, R12, 0.5 ;  /* 0x3f0000000c0cc820 */ /* 0x000fe40000400000 */
[----:B------:R2:W3:Y:S01]  /*4fe0*/  MUFU.EX2 R105, R17 ;  /* 0x0000001100697308 */ /* 0x0004e20000000800 */
[----:B-----5:R-:W-:Y:S01]  /*4ff0*/  @!P6 FMUL R87, R87, R87 ;  /* 0x000000575757e220 */ /* 0x020fe20000400000 */
[----:B------:R-:W-:Y:S01]  /*5000*/  FSETP.GEU.AND P6, PT, R15, -126, PT ;  /* 0xc2fc00000f00780b */ /* 0x000fe20003fce000 */
[----:B------:R-:W4:Y:S04]  /*5010*/  SHFL.BFLY PT, R13, R4, 0x2, 0x1f ;  /* 0x0c401f00040d7f89 */ /* 0x000f2800000e0000 */
[----:B------:R-:W-:Y:S01]  /*5020*/  @!P2 FMUL R16, R16, 0.5 ;  /* 0x3f0000001010a820 */ /* 0x000fe20000400000 */
[----:B------:R5:W4:Y:S01]  /*5030*/  MUFU.EX2 R94, R12 ;  /* 0x0000000c005e7308 */ /* 0x000b220000000800 */
[----:B-1----:R-:W-:Y:S01]  /*5040*/  @!P3 FMUL R90, R90, R90 ;  /* 0x0000005a5a5ab220 */ /* 0x002fe20000400000 */
[----:B------:R-:W-:Y:S01]  /*5050*/  FSETP.GEU.AND P3, PT, R19, -126, PT ;  /* 0xc2fc00001300780b */ /* 0x000fe20003f6e000 */
[----:B--2---:R-:W-:-:S04]  /*5060*/  FFMA R17, R99, UR34, -R10 ;  /* 0x0000002263117c23 */ /* 0x004fc8000800080a */
[----:B------:R-:W-:Y:S01]  /*5070*/  @!P6 FMUL R15, R15, 0.5 ;  /* 0x3f0000000f0fe820 */ /* 0x000fe20000400000 */
[----:B------:R1:W2:Y:S01]  /*5080*/  MUFU.EX2 R91, R16 ;  /* 0x00000010005b7308 */ /* 0x0002a20000000800 */
[----:B---3--:R-:W-:Y:S01]  /*5090*/  @!P5 FMUL R105, R105, R105 ;  /* 0x000000696969d220 */ /* 0x008fe20000400000 */
[----:B------:R-:W-:Y:S01]  /*50a0*/  FSETP.GEU.AND P5, PT, R17, -126, PT ;  /* 0xc2fc00001100780b */ /* 0x000fe20003fae000 */
[----:B-----5:R-:W-:-:S04]  /*50b0*/  FFMA R12, R102, UR34, -R10 ;  /* 0x00000022660c7c23 */ /* 0x020fc8000800080a */
[----:B------:R-:W-:Y:S01]  /*50c0*/  @!P3 FMUL R19, R19, 0.5 ;  /* 0x3f0000001313b820 */ /* 0x000fe20000400000 */
[----:B------:R-:W3:Y:S01]  /*50d0*/  MUFU.EX2 R95, R15 ;  /* 0x0000000f005f7308 */ /* 0x000ee20000000800 */
[----:B-1----:R-:W-:Y:S01]  /*50e0*/  FFMA R16, R98, UR34, -R10 ;  /* 0x0000002262107c23 */ /* 0x002fe2000800080a */
[----:B----4-:R-:W-:Y:S01]  /*50f0*/  @!P4 FMUL R94, R94, R94 ;  /* 0x0000005e5e5ec220 */ /* 0x010fe20000400000 */
[----:B------:R-:W-:-:S04]  /*5100*/  FMNMX R4, R4, R13, !PT ;  /* 0x0000000d04047209 */ /* 0x000fc80007800000 */
[----:B------:R-:W-:Y:S01]  /*5110*/  FSETP.NEU.AND P4, PT, R4, -INF , PT ;  /* 0xff8000000400780b */ /* 0x000fe20003f8d000 */
[----:B------:R-:W1:Y:S01]  /*5120*/  MUFU.EX2 R98, R19 ;  /* 0x0000001300627308 */ /* 0x000e620000000800 */
[----:B--2---:R-:W-:Y:S01]  /*5130*/  @!P2 FMUL R91, R91, R91 ;  /* 0x0000005b5b5ba220 */ /* 0x004fe20000400000 */
[----:B------:R-:W-:Y:S01]  /*5140*/  FSETP.GEU.AND P2, PT, R16, -126, PT ;  /* 0xc2fc00001000780b */ /* 0x000fe20003f4e000 */
[----:B------:R-:W-:Y:S01]  /*5150*/  @!P5 FMUL R17, R17, 0.5 ;  /* 0x3f0000001111d820 */ /* 0x000fe20000400000 */
[----:B------:R-:W-:Y:S02]  /*5160*/  FSEL R13, R4, RZ, P4 ;  /* 0x000000ff040d7208 */ /* 0x000fe40002000000 */
[----:B------:R-:W-:Y:S02]  /*5170*/  FSETP.GEU.AND P4, PT, R12, -126, PT ;  /* 0xc2fc00000c00780b */ /* 0x000fe40003f8e000 */
[----:B------:R-:W2:Y:S01]  /*5180*/  MUFU.EX2 R102, R17 ;  /* 0x0000001100667308 */ /* 0x000ea20000000800 */
[----:B------:R-:W-:Y:S01]  /*5190*/  FMUL R10, R13, UR34 ;  /* 0x000000220d0a7c20 */ /* 0x000fe20008400000 */
[----:B---3--:R-:W-:Y:S01]  /*51a0*/  @!P6 FMUL R95, R95, R95 ;  /* 0x0000005f5f5fe220 */ /* 0x008fe20000400000 */
[----:B------:R-:W-:Y:S01]  /*51b0*/  FSETP.GEU.AND P6, PT, R21, -126, PT ;  /* 0xc2fc00001500780b */ /* 0x000fe20003fce000 */
[----:B------:R-:W-:Y:S01]  /*51c0*/  FADD R13, -R13, R8 ;  /* 0x000000080d0d7221 */ /* 0x000fe20000000100 */
[--C-:B------:R-:W-:Y:S01]  /*51d0*/  FFMA R11, R11, UR34, -R10.reuse ;  /* 0x000000220b0b7c23 */ /* 0x100fe2000800080a */
[--C-:B------:R-:W-:Y:S01]  /*51e0*/  FFMA R76, R76, UR34, -R10.reuse ;  /* 0x000000224c4c7c23 */ /* 0x100fe2000800080a */
[----:B------:R-:W-:Y:S01]  /*51f0*/  @!P2 FMUL R16, R16, 0.5 ;  /* 0x3f0000001010a820 */ /* 0x000fe20000400000 */
[--C-:B------:R-:W-:Y:S01]  /*5200*/  FFMA R73, R73, UR34, -R10.reuse ;  /* 0x0000002249497c23 */ /* 0x100fe2000800080a */
[----:B-1----:R-:W-:Y:S01]  /*5210*/  @!P3 FMUL R98, R98, R98 ;  /* 0x000000626262b220 */ /* 0x002fe20000400000 */
[----:B------:R-:W-:Y:S01]  /*5220*/  FSETP.GEU.AND P3, PT, R11, -126, PT ;  /* 0xc2fc00000b00780b */ /* 0x000fe20003f6e000 */
[----:B------:R-:W1:Y:S01]  /*5230*/  MUFU.EX2 R99, R16 ;  /* 0x0000001000637308 */ /* 0x000e620000000800 */
[----:B------:R-:W-:Y:S01]  /*5240*/  @!P4 FMUL R12, R12, 0.5 ;  /* 0x3f0000000c0cc820 */ /* 0x000fe20000400000 */
[--C-:B------:R-:W-:Y:S01]  /*5250*/  FFMA R80, R80, UR34, -R10.reuse ;  /* 0x0000002250507c23 */ /* 0x100fe2000800080a */
[--C-:B------:R-:W-:Y:S01]  /*5260*/  FFMA R81, R81, UR34, -R10.reuse ;  /* 0x0000002251517c23 */ /* 0x100fe2000800080a */
[--C-:B------:R-:W-:Y:S01]  /*5270*/  FFMA R77, R77, UR34, -R10.reuse ;  /* 0x000000224d4d7c23 */ /* 0x100fe2000800080a */
[----:B------:R-:W-:Y:S01]  /*5280*/  @!P6 FMUL R21, R21, 0.5 ;  /* 0x3f0000001515e820 */ /* 0x000fe20000400000 */
        /* <DEDUP_REMOVED lines=10> */
[----:B------:R-:W3:Y:S01]  /*5330*/  MUFU.EX2 R104, R21 ;  /* 0x0000001500687308 */ /* 0x000ee20000000800 */
[----:B-1----:R-:W-:Y:S01]  /*5340*/  @!P2 FMUL R99, R99, R99 ;  /* 0x000000636363a220 */ /* 0x002fe20000400000 */
[----:B------:R-:W-:Y:S01]  /*5350*/  FSETP.GEU.AND P2, PT, R73, -126, PT ;  /* 0xc2fc00004900780b */ /* 0x000fe20003f4e000 */
[--C-:B------:R-:W-:Y:S01]  /*5360*/  FFMA R93, R93, UR34, -R10.reuse ;  /* 0x000000225d5d7c23 */ /* 0x100fe2000800080a */
[----:B------:R-:W-:Y:S01]  /*5370*/  @!P5 FMUL R76, R76, 0.5 ;  /* 0x3f0000004c4cd820 */ /* 0x000fe20000400000 */
[--C-:B------:R-:W-:Y:S01]  /*5380*/  FFMA R97, R97, UR34, -R10.reuse ;  /* 0x0000002261617c23 */ /* 0x100fe2000800080a */
[--C-:B------:R-:W-:Y:S01]  /*5390*/  FFMA R100, R100, UR34, -R10.reuse ;  /* 0x0000002264647c23 */ /* 0x100fe2000800080a */
[----:B------:R-:W-:Y:S01]  /*53a0*/  FFMA R10, R101, UR34, -R10 ;  /* 0x00000022650a7c23 */ /* 0x000fe2000800080a */
[----:B------:R-:W1:Y:S01]  /*53b0*/  MUFU.EX2 R72, R11 ;  /* 0x0000000b00487308 */ /* 0x000e620000000800 */
[----:B--2---:R-:W-:Y:S01]  /*53c0*/  @!P4 FMUL R103, R103, R103 ;  /* 0x000000676767c220 */ /* 0x004fe20000400000 */
[----:B------:R-:W-:Y:S01]  /*53d0*/  FSETP.GEU.AND P4, PT, R77, -126, PT ;  /* 0xc2fc00004d00780b */ /* 0x000fe20003f8e000 */
[----:B------:R-:W-:Y:S01]  /*53e0*/  FMUL R13, R13, UR34 ;  /* 0x000000220d0d7c20 */ /* 0x000fe20008400000 */
[----:B------:R-:W-:Y:S01]  /*53f0*/  FADD R8, R18, R105 ;  /* 0x0000006912087221 */ /* 0x000fe20000000000 */
[----:B------:R-:W-:Y:S01]  /*5400*/  FADD R23, R22, R99 ;  /* 0x0000006316177221 */ /* 0x000fe20000000000 */
[----:B------:R-:W-:Y:S01]  /*5410*/  FADD R16, R20, R95 ;  /* 0x0000005f14107221 */ /* 0x000fe20000000000 */
[----:B------:R-:W-:Y:S01]  /*5420*/  @!P2 FMUL R73, R73, 0.5 ;  /* 0x3f0000004949a820 */ /* 0x000fe20000400000 */
[----:B------:R2:W4:Y:S01]  /*5430*/  MUFU.EX2 R74, R76 ;  /* 0x0000004c004a7308 */ /* 0x0005220000000800 */
[----:B---3--:R-:W-:Y:S01]  /*5440*/  @!P6 FMUL R104, R104, R104 ;  /* 0x000000686868e220 */ /* 0x008fe20000400000 */
[----:B------:R-:W-:-:S03]  /*5450*/  FSETP.GEU.AND P6, PT, R80, -126, PT ;  /* 0xc2fc00005000780b */ /* 0x000fc60003fce000 */
[----:B------:R-:W-:Y:S02]  /*5460*/  FADD R75, R91, R104 ;  /* 0x000000685b4b7221 */ /* 0x000fe40000000000 */
[----:B------:R-:W-:Y:S01]  /*5470*/  @!P4 FMUL R77, R77, 0.5 ;  /* 0x3f0000004d4dc820 */ /* 0x000fe20000400000 */
[----:B------:R3:W5:Y:S01]  /*5480*/  MUFU.EX2 R15, R73 ;  /* 0x00000049000f7308 */ /* 0x0007620000000800 */
[----:B-1----:R-:W-:Y:S01]  /*5490*/  @!P3 FMUL R72, R72, R72 ;  /* 0x000000484848b220 */ /* 0x002fe20000400000 */
[----:B------:R-:W-:Y:S01]  /*54a0*/  FSETP.GEU.AND P3, PT, R81, -126, PT ;  /* 0xc2fc00005100780b */ /* 0x000fe20003f6e000 */
[----:B--2---:R-:W-:Y:S01]  /*54b0*/  FADD R76, R8, R23 ;  /* 0x00000017084c7221 */ /* 0x004fe20000000000 */
[----:B------:R-:W-:Y:S01]  /*54c0*/  FADD R8, R79, R94 ;  /* 0x0000005e4f087221 */ /* 0x000fe20000000000 */
[----:B------:R-:W-:Y:S02]  /*54d0*/  FADD R23, R87, R102 ;  /* 0x0000006657177221 */ /* 0x000fe40000000000 */
[----:B------:R-:W-:Y:S01]  /*54e0*/  @!P6 FMUL R80, R80, 0.5 ;  /* 0x3f0000005050e820 */ /* 0x000fe20000400000 */
[----:B------:R-:W1:Y:S01]  /*54f0*/  MUFU.EX2 R11, R77 ;  /* 0x0000004d000b7308 */ /* 0x000e620000000800 */
[----:B----4-:R-:W-:Y:S01]  /*5500*/  @!P5 FMUL R74, R74, R74 ;  /* 0x0000004a4a4ad220 */ /* 0x010fe20000400000 */
[----:B------:R-:W-:Y:S01]  /*5510*/  FSETP.GEU.AND P5, PT, R85, -126, PT ;  /* 0xc2fc00005500780b */ /* 0x000fe20003fae000 */
[----:B---3--:R-:W-:-:S04]  /*5520*/  FADD R73, R90, R103 ;  /* 0x000000675a497221 */ /* 0x008fc80000000000 */
[----:B------:R-:W-:Y:S01]  /*5530*/  @!P3 FMUL R81, R81, 0.5 ;  /* 0x3f0000005151b820 */ /* 0x000fe20000400000 */
[----:B------:R-:W2:Y:S01]  /*5540*/  MUFU.EX2 R80, R80 ;  /* 0x0000005000507308 */ /* 0x000ea20000000800 */
[----:B-----5:R-:W-:Y:S01]  /*5550*/  @!P2 FMUL R15, R15, R15 ;  /* 0x0000000f0f0fa220 */ /* 0x020fe20000400000 */
[----:B------:R-:W-:-:S05]  /*5560*/  FSETP.GEU.AND P2, PT, R84, -126, PT ;  /* 0xc2fc00005400780b */ /* 0x000fca0003f4e000 */
[----:B------:R-:W-:Y:S01]  /*5570*/  @!P5 FMUL R85, R85, 0.5 ;  /* 0x3f0000005555d820 */ /* 0x000fe20000400000 */
[----:B------:R-:W3:Y:S01]  /*5580*/  MUFU.EX2 R81, R81 ;  /* 0x0000005100517308 */ /* 0x000ee20000000800 */
[----:B-1----:R-:W-:Y:S01]  /*5590*/  @!P4 FMUL R11, R11, R11 ;  /* 0x0000000b0b0bc220 */ /* 0x002fe20000400000 */
[----:B------:R-:W-:-:S05]  /*55a0*/  FSETP.GEU.AND P4, PT, R88, -126, PT ;  /* 0xc2fc00005800780b */ /* 0x000fca0003f8e000 */
[----:B------:R-:W-:Y:S01]  /*55b0*/  @!P2 FMUL R84, R84, 0.5 ;  /* 0x3f0000005454a820 */ /* 0x000fe20000400000 */
[----:B------:R-:W1:Y:S01]  /*55c0*/  MUFU.EX2 R85, R85 ;  /* 0x0000005500557308 */ /* 0x000e620000000800 */
[----:B--2---:R-:W-:Y:S01]  /*55d0*/  @!P6 FMUL R80, R80, R80 ;  /* 0x000000505050e220 */ /* 0x004fe20000400000 */
[----:B------:R-:W-:-:S05]  /*55e0*/  FSETP.GEU.AND P6, PT, R89, -126, PT ;  /* 0xc2fc00005900780b */ /* 0x000fca0003fce000 */
[----:B------:R-:W-:Y:S01]  /*55f0*/  @!P4 FMUL R88, R88, 0.5 ;  /* 0x3f0000005858c820 */ /* 0x000fe20000400000 */
[----:B------:R-:W2:Y:S01]  /*5600*/  MUFU.EX2 R78, R84 ;  /* 0x00000054004e7308 */ /* 0x000ea20000000800 */
[----:B---3--:R-:W-:Y:S01]  /*5610*/  @!P3 FMUL R81, R81, R81 ;  /* 0x000000515151b220 */ /* 0x008fe20000400000 */
[----:B------:R-:W-:-:S05]  /*5620*/  FSETP.GEU.AND P3, PT, R92, -126, PT ;  /* 0xc2fc00005c00780b */ /* 0x000fca0003f6e000 */
[----:B------:R-:W-:Y:S01]  /*5630*/  @!P6 FMUL R89, R89, 0.5 ;  /* 0x3f0000005959e820 */ /* 0x000fe20000400000 */
[----:B------:R3:W4:Y:S01]  /*5640*/  MUFU.EX2 R17, R88 ;  /* 0x0000005800117308 */ /* 0x0007220000000800 */
[----:B-1----:R-:W-:Y:S01]  /*5650*/  @!P5 FMUL R85, R85, R85 ;  /* 0x000000555555d220 */ /* 0x002fe20000400000 */
[----:B------:R-:W-:-:S05]  /*5660*/  FSETP.GEU.AND P5, PT, R96, -126, PT ;  /* 0xc2fc00006000780b */ /* 0x000fca0003fae000 */
[----:B------:R-:W-:Y:S01]  /*5670*/  @!P3 FMUL R92, R92, 0.5 ;  /* 0x3f0000005c5cb820 */ /* 0x000fe20000400000 */
[----:B------:R-:W1:Y:S01]  /*5680*/  MUFU.EX2 R12, R89 ;  /* 0x00000059000c7308 */ /* 0x000e620000000800 */
[----:B--2---:R-:W-:Y:S01]  /*5690*/  @!P2 FMUL R78, R78, R78 ;  /* 0x0000004e4e4ea220 */ /* 0x004fe20000400000 */
[----:B------:R-:W-:Y:S01]  /*56a0*/  FSETP.GEU.AND P2, PT, R93, -126, PT ;  /* 0xc2fc00005d00780b */ /* 0x000fe20003f4e000 */
[----:B---3--:R-:W-:-:S04]  /*56b0*/  FADD R88, R8, R23 ;  /* 0x0000001708587221 */ /* 0x008fc80000000000 */
[----:B------:R-:W-:Y:S01]  /*56c0*/  @!P5 FMUL R96, R96, 0.5 ;  /* 0x3f0000006060d820 */ /* 0x000fe20000400000 */
[----:B------:R-:W2:Y:S01]  /*56d0*/  MUFU.EX2 R19, R92 ;  /* 0x0000005c00137308 */ /* 0x000ea20000000800 */
[----:B----4-:R-:W-:Y:S01]  /*56e0*/  @!P4 FMUL R17, R17, R17 ;  /* 0x000000111111c220 */ /* 0x010fe20000400000 */
[----:B------:R-:W-:-:S03]  /*56f0*/  FSETP.GEU.AND P4, PT, R97, -126, PT ;  /* 0xc2fc00006100780b */ /* 0x000fc60003f8e000 */
[----:B------:R-:W-:Y:S01]  /*5700*/  FADD R8, R72, R17 ;  /* 0x0000001148087221 */ /* 0x000fe20000000000 */
[----:B------:R-:W-:Y:S01]  /*5710*/  F2FP.F16.F32.PACK_AB R72, R15, R72 ;  /* 0x000000480f48723e */ /* 0x000fe200000000ff */
[----:B------:R-:W-:Y:S01]  /*5720*/  @!P2 FMUL R93, R93, 0.5 ;  /* 0x3f0000005d5da820 */ /* 0x000fe20000400000 */
[----:B------:R-:W3:Y:S01]  /*5730*/  MUFU.EX2 R21, R96 ;  /* 0x0000006000157308 */ /* 0x000ee20000000800 */
[----:B-1----:R-:W-:Y:S01]  /*5740*/  @!P6 FMUL R12, R12, R12 ;  /* 0x0000000c0c0ce220 */ /* 0x002fe20000400000 */
[----:B------:R-:W-:-:S05]  /*5750*/  FSETP.GEU.AND P6, PT, R100, -126, PT ;  /* 0xc2fc00006400780b */ /* 0x000fca0003fce000 */
[----:B------:R-:W-:Y:S01]  /*5760*/  @!P4 FMUL R97, R97, 0.5 ;  /* 0x3f0000006161c820 */ /* 0x000fe20000400000 */
[----:B------:R1:W4:Y:S01]  /*5770*/  MUFU.EX2 R82, R93 ;  /* 0x0000005d00527308 */ /* 0x0003220000000800 */
[----:B--2---:R-:W-:Y:S01]  /*5780*/  @!P3 FMUL R19, R19, R19 ;  /* 0x000000131313b220 */ /* 0x004fe20000400000 */
[----:B------:R-:W-:-:S05]  /*5790*/  FSETP.GEU.AND P3, PT, R10, -126, PT ;  /* 0xc2fc00000a00780b */ /* 0x000fca0003f6e000 */
[----:B------:R-:W-:Y:S01]  /*57a0*/  @!P6 FMUL R100, R100, 0.5 ;  /* 0x3f0000006464e820 */ /* 0x000fe20000400000 */
[----:B------:R-:W2:Y:S01]  /*57b0*/  MUFU.EX2 R84, R97 ;  /* 0x0000006100547308 */ /* 0x000ea20000000800 */
[----:B---3--:R-:W-:Y:S01]  /*57c0*/  @!P5 FMUL R21, R21, R21 ;  /* 0x000000151515d220 */ /* 0x008fe20000400000 */
[----:B------:R-:W-:Y:S01]  /*57d0*/  FSETP.GEU.AND P5, PT, R13, -126, PT ;  /* 0xc2fc00000d00780b */ /* 0x000fe20003fae000 */
[----:B-1----:R-:W-:Y:S02]  /*57e0*/  FADD R93, R16, R73 ;  /* 0x00000049105d7221 */ /* 0x002fe40000000000 */
[----:B------:R-:W-:Y:S02]  /*57f0*/  FADD R23, R80, R21 ;  /* 0x0000001550177221 */ /* 0x000fe40000000000 */
[----:B------:R-:W-:Y:S01]  /*5800*/  @!P3 FMUL R10, R10, 0.5 ;  /* 0x3f0000000a0ab820 */ /* 0x000fe20000400000 */
[----:B------:R-:W1:Y:S01]  /*5810*/  MUFU.EX2 R9, R100 ;  /* 0x0000006400097308 */ /* 0x000e620000000800 */
[----:B----4-:R-:W-:Y:S01]  /*5820*/  @!P2 FMUL R82, R82, R82 ;  /* 0x000000525252a220 */ /* 0x010fe20000400000 */
[----:B------:R-:W-:Y:S01]  /*5830*/  FSETP.GEU.AND P2, PT, R14, -126, PT ;  /* 0xc2fc00000e00780b */ /* 0x000fe20003f4e000 */
[----:B------:R-:W-:Y:S01]  /*5840*/  FADD R8, R8, R23 ;  /* 0x0000001708087221 */ /* 0x000fe20000000000 */
[----:B------:R-:W-:Y:S01]  /*5850*/  FADD R76, R76, R93 ;  /* 0x0000005d4c4c7221 */ /* 0x000fe20000000000 */
[----:B------:R-:W-:Y:S01]  /*5860*/  FADD R16, R11, R82 ;  /* 0x000000520b107221 */ /* 0x000fe20000000000 */
[----:B------:R-:W-:Y:S01]  /*5870*/  F2FP.F16.F32.PACK_AB R82, R82, R19 ;  /* 0x000000135252723e */ /* 0x000fe200000000ff */
[----:B------:R-:W-:Y:S01]  /*5880*/  @!P5 FMUL R13, R13, 0.5 ;  /* 0x3f0000000d0dd820 */ /* 0x000fe20000400000 */
[----:B------:R3:W4:Y:S01]  /*5890*/  MUFU.EX2 R86, R10 ;  /* 0x0000000a00567308 */ /* 0x0007220000000800 */
[----:B--2---:R-:W-:-:S04]  /*58a0*/  @!P4 FMUL R84, R84, R84 ;  /* 0x000000545454c220 */ /* 0x004fc80000400000 */
[----:B------:R-:W-:Y:S01]  /*58b0*/  FADD R73, R81, R84 ;  /* 0x0000005451497221 */ /* 0x000fe20000000000 */
[----:B------:R-:W-:Y:S01]  /*58c0*/  F2FP.F16.F32.PACK_AB R84, R84, R21 ;  /* 0x000000155454723e */ /* 0x000fe200000000ff */
[----:B------:R-:W-:Y:S01]  /*58d0*/  @!P2 FMUL R14, R14, 0.5 ;  /* 0x3f0000000e0ea820 */ /* 0x000fe20000400000 */
[----:B------:R-:W2:Y:S01]  /*58e0*/  MUFU.EX2 R13, R13 ;  /* 0x0000000d000d7308 */ /* 0x000ea20000000800 */
[----:B---3--:R-:W-:Y:S01]  /*58f0*/  FADD R10, R83, R98 ;  /* 0x00000062530a7221 */ /* 0x008fe20000000000 */
[----:B-1----:R-:W-:-:S03]  /*5900*/  @!P6 FMUL R9, R9, R9 ;  /* 0x000000090909e220 */ /* 0x002fc60000400000 */
[----:B------:R-:W-:Y:S01]  /*5910*/  FADD R97, R10, R75 ;  /* 0x0000004b0a617221 */ /* 0x000fe20000000000 */
[----:B------:R-:W-:Y:S01]  /*5920*/  FADD R10, R15, R12 ;  /* 0x0000000c0f0a7221 */ /* 0x000fe20000000000 */
[----:B------:R-:W-:Y:S01]  /*5930*/  FADD R75, R78, R9 ;  /* 0x000000094e4b7221 */ /* 0x000fe20000000000 */
[----:B------:R1:W3:Y:S01]  /*5940*/  MUFU.EX2 R89, R14 ;  /* 0x0000000e00597308 */ /* 0x0002e20000000800 */
[----:B----4-:R-:W-:Y:S01]  /*5950*/  @!P3 FMUL R86, R86, R86 ;  /* 0x000000565656b220 */ /* 0x010fe20000400000 */
[----:B------:R-:W-:Y:S01]  /*5960*/  FADD R10, R10, R73 ;  /* 0x000000490a0a7221 */ /* 0x000fe20000000000 */
[----:B------:R-:W-:Y:S01]  /*5970*/  FADD R97, R88, R97 ;  /* 0x0000006158617221 */ /* 0x000fe20000000000 */
[----:B------:R-:W-:Y:S01]  /*5980*/  F2FP.F16.F32.PACK_AB R73, R79, R18 ;  /* 0x000000124f49723e */ /* 0x000fe200000000ff */
[C---:B------:R-:W-:Y:S01]  /*5990*/  FADD R77, R85.reuse, R86 ;  /* 0x00000056554d7221 */ /* 0x040fe20000000000 */
[----:B------:R-:W-:Y:S01]  /*59a0*/  F2FP.F16.F32.PACK_AB R78, R85, R78 ;  /* 0x0000004e554e723e */ /* 0x000fe200000000ff */
[----:B------:R-:W-:Y:S01]  /*59b0*/  FADD R76, R76, R97 ;  /* 0x000000614c4c7221 */ /* 0x000fe20000000000 */
[----:B------:R-:W-:Y:S01]  /*59c0*/  F2FP.F16.F32.PACK_AB R79, R91, R90 ;  /* 0x0000005a5b4f723e */ /* 0x000fe200000000ff */
[----:B-1----:R-:W-:Y:S01]  /*59d0*/  FADD R14, R74, R19 ;  /* 0x000000134a0e7221 */ /* 0x002fe20000000000 */
[----:B------:R-:W-:Y:S01]  /*59e0*/  FADD R77, R16, R77 ;  /* 0x0000004d104d7221 */ /* 0x000fe20000000000 */
[----:B--2---:R-:W-:Y:S01]  /*59f0*/  @!P5 FMUL R13, R13, R13 ;  /* 0x0000000d0d0dd220 */ /* 0x004fe20000400000 */
[----:B------:R-:W-:Y:S01]  /*5a00*/  F2FP.F16.F32.PACK_AB R74, R11, R74 ;  /* 0x0000004a0b4a723e */ /* 0x000fe200000000ff */
[----:B------:R-:W-:Y:S01]  /*5a10*/  FADD R75, R14, R75 ;  /* 0x0000004b0e4b7221 */ /* 0x000fe20000000000 */
[----:B------:R-:W-:Y:S01]  /*5a20*/  FADD R77, R10, R77 ;  /* 0x0000004d0a4d7221 */ /* 0x000fe20000000000 */
[-C--:B------:R-:W-:Y:S01]  /*5a30*/  FMUL R24, R24, R13.reuse ;  /* 0x0000000d18187220 */ /* 0x080fe20000400000 */
[----:B------:R-:W-:Y:S01]  /*5a40*/  FMUL R25, R25, R13 ;  /* 0x0000000d19197220 */ /* 0x000fe20000400000 */
[----:B------:R-:W-:Y:S01]  /*5a50*/  FADD R8, R8, R75 ;  /* 0x0000004b08087221 */ /* 0x000fe20000000000 */
[----:B---3--:R-:W-:Y:S01]  /*5a60*/  @!P2 FMUL R89, R89, R89 ;  /* 0x000000595959a220 */ /* 0x008fe20000400000 */
[----:B------:R-:W-:Y:S01]  /*5a70*/  F2FP.F16.F32.PACK_AB R75, R83, R20 ;  /* 0x00000014534b723e */ /* 0x000fe200000000ff */
        /* <DEDUP_REMOVED lines=8> */
[-C--:B------:R-:W-:Y:S01]  /*5b00*/  FMUL R30, R30, R89.reuse ;  /* 0x000000591e1e7220 */ /* 0x080fe20000400000 */
[-C--:B------:R-:W-:Y:S01]  /*5b10*/  FMUL R31, R31, R89.reuse ;  /* 0x000000591f1f7220 */ /* 0x080fe20000400000 */
[----:B------:R1:W2:Y:S01]  /*5b20*/  SYNCS.PHASECHK.TRANS64.TRYWAIT P2, [UR7+0x15000], R8 ;  /* 0x01500008ff0075a7 */ /* 0x0002a20008040147 */
        /* <DEDUP_REMOVED lines=49> */
.L_x_39:
[----:B------:R-:W-:Y:S05]  /*5e40*/  @P2 BRA `(.L_x_40) ;  /* 0x0000000000082947 */ /* 0x000fea0003800000 */
[----:B------:R-:W1:Y:S02]  /*5e50*/  SYNCS.PHASECHK.TRANS64.TRYWAIT P2, [UR7+0x15000], R8 ;  /* 0x01500008ff0075a7 */ /* 0x000e640008040147 */
[----:B-1----:R-:W-:Y:S05]  /*5e60*/  @!P2 BRA `(.L_x_41) ;  /* 0x0000003000d8a947 */ /* 0x002fea0003800000 */
.L_x_40:
        /* <DEDUP_REMOVED lines=25> */
.L_x_42:
[----:B------:R-:W-:-:S04]  /*6000*/  ULEA UR7, UR4, UR36, 0x3 ;  /* 0x0000002404077291 */ /* 0x000fc8000f8e183f */
[----:B------:R-:W-:-:S04]  /*6010*/  UIADD3 UR7, UR7, 0x15028, URZ ;  /* 0x0001502807077890 */ /* 0x000fc8000fffe03f */
[----:B------:R-:W-:-:S09]  /*6020*/  UPRMT UR7, URZ, 0x654, UR7 ;  /* 0x000006543f077896 */ /* 0x000fd20008000007 */
[----:B------:R-:W-:Y:S01]  /*6030*/  SYNCS.ARRIVE.TRANS64.RED.A1T0 RZ, [UR7], RZ ;  /* 0x000000ffffff79a7 */ /* 0x000fe20008100407 */
[----:B------:R-:W-:Y:S05]  /*6040*/  @P1 BRA `(.L_x_43) ;  /* 0x0000000000041947 */ /* 0x000fea0003800000 */
[----:B------:R-:W-:Y:S01]  /*6050*/  BPT.TRAP 0x1 ;  /* 0x000000040000795c */ /* 0x000fe20000300000 */
.L_x_43:
[----:B------:R-:W-:-:S04]  /*6060*/  UIADD3 UR4, UR4, 0x1, URZ ;  /* 0x0000000104047890 */ /* 0x000fc8000fffe03f */
[----:B------:R-:W-:-:S04]  /*6070*/  UISETP.NE.AND UP0, UPT, UR4, 0x5, UPT ;  /* 0x000000050400788c */ /* 0x000fc8000bf05270 */
[----:B------:R-:W-:Y:S01]  /*6080*/  USEL UR7, UR4, URZ, UP0 ;  /* 0x0000003f04077287 */ /* 0x000fe20008000000 */
[----:B------:R-:W-:Y:S11]  /*6090*/  @!P0 BRA `(.L_x_44) ;  /* 0x0000000000048947 */ /* 0x000ff60003800000 */
[----:B------:R-:W-:Y:S01]  /*60a0*/  BPT.TRAP 0x1 ;  /* 0x000000040000795c */ /* 0x000fe20000300000 */
.L_x_44:
[----:B------:R-:W-:-:S04]  /*60b0*/  ULEA UR4, UR7, UR36, 0x3 ;  /* 0x0000002407047291 */ /* 0x000fc8000f8e183f */
[----:B------:R-:W-:-:S04]  /*60c0*/  UIADD3 UR4, UR4, 0x15028, URZ ;  /* 0x0001502804047890 */ /* 0x000fc8000fffe03f */
[----:B------:R-:W-:-:S09]  /*60d0*/  UPRMT UR4, URZ, 0x654, UR4 ;  /* 0x000006543f047896 */ /* 0x000fd20008000004 */
[----:B------:R-:W-:Y:S01]  /*60e0*/  SYNCS.ARRIVE.TRANS64.RED.A1T0 RZ, [UR4], RZ ;  /* 0x000000ffffff79a7 */ /* 0x000fe20008100404 */
[----:B------:R-:W-:Y:S05]  /*60f0*/  @P1 BRA `(.L_x_45) ;  /* 0x0000000000041947 */ /* 0x000fea0003800000 */
[----:B------:R-:W-:Y:S01]  /*6100*/  BPT.TRAP 0x1 ;  /* 0x000000040000795c */ /* 0x000fe20000300000 */
.L_x_45:
        /* <DEDUP_REMOVED lines=14> */
.L_x_35:
[----:B------:R-:W2:Y:S01]  /*61f0*/  SHFL.BFLY PT, R3, R2, 0x1, 0x1f ;  /* 0x0c201f0002037f89 */ /* 0x000ea200000e0000 */
[----:B------:R-:W-:Y:S01]  /*6200*/  BSSY B0, `(.L_x_47) ;  /* 0x0000023000007945 */ /* 0x000fe20003800000 */
[----:B------:R-:W-:Y:S01]  /*6210*/  MOV R9, 0x7f800000 ;  /* 0x7f80000000097802 */ /* 0x000fe20000000f00 */
[----:B------:R-:W-:Y:S01]  /*6220*/  IMAD.MOV.U32 R8, RZ, RZ, 0x3f800000 ;  /* 0x3f800000ff087424 */ /* 0x000fe200078e00ff */
[----:B------:R-:W3:Y:S01]  /*6230*/  SHFL.BFLY PT, R7, R6, 0x1, 0x1f ;  /* 0x0c201f0006077f89 */ /* 0x000ee200000e0000 */
[----:B------:R-:W-:Y:S01]  /*6240*/  MOV R11, 0x7f800000 ;  /* 0x7f800000000b7802 */ /* 0x000fe20000000f00 */
[----:B--2---:R-:W-:Y:S01]  /*6250*/  FADD R3, R3, R2 ;  /* 0x0000000203037221 */ /* 0x004fe20000000000 */
[----:B---3--:R-:W-:-:S04]  /*6260*/  FADD R16, R7, R6 ;  /* 0x0000000607107221 */ /* 0x008fc80000000000 */
[----:B------:R-:W2:Y:S04]  /*6270*/  SHFL.BFLY PT, R0, R3, 0x2, 0x1f ;  /* 0x0c401f0003007f89 */ /* 0x000ea800000e0000 */
[----:B------:R-:W3:Y:S01]  /*6280*/  SHFL.BFLY PT, R17, R16, 0x2, 0x1f ;  /* 0x0c401f0010117f89 */ /* 0x000ee200000e0000 */
[C---:B--2---:R-:W-:Y:S01]  /*6290*/  FSETP.NE.AND P0, PT, R3.reuse, -R0, PT ;  /* 0x800000000300720b */ /* 0x044fe20003f05000 */
[----:B------:R-:W-:Y:S01]  /*62a0*/  FADD R6, R3, R0 ;  /* 0x0000000003067221 */ /* 0x000fe20000000000 */
[----:B------:R-:W-:Y:S01]  /*62b0*/  MOV R0, 0x3f800000 ;  /* 0x3f80000000007802 */ /* 0x000fe20000000f00 */
[----:B---3--:R-:W-:-:S10]  /*62c0*/  FADD R7, R16, R17 ;  /* 0x0000001110077221 */ /* 0x008fd40000000000 */
[----:B------:R-:W-:Y:S05]  /*62d0*/  @!P0 BRA `(.L_x_48) ;  /* 0x0000000000548947 */ /* 0x000fea0003800000 */
[----:B------:R-:W-:Y:S01]  /*62e0*/  VIADD R0, R6, 0x1800000 ;  /* 0x0180000006007836 */ /* 0x000fe20000000000 */
[----:B------:R-:W-:Y:S04]  /*62f0*/  BSSY B1, `(.L_x_49) ;  /* 0x000000c000017945 */ /* 0x000fe80003800000 */
[----:B------:R-:W-:-:S04]  /*6300*/  LOP3.LUT R0, R0, 0x7f800000, RZ, 0xc0, !PT ;  /* 0x7f80000000007812 */ /* 0x000fc800078ec0ff */
[----:B------:R-:W-:-:S13]  /*6310*/  ISETP.GT.U32.AND P0, PT, R0, 0x1ffffff, PT ;  /* 0x01ffffff0000780c */ /* 0x000fda0003f04070 */
[----:B------:R-:W-:Y:S05]  /*6320*/  @P0 BRA `(.L_x_50) ;  /* 0x0000000000100947 */ /* 0x000fea0003800000 */
[----:B------:R-:W-:Y:S02]  /*6330*/  MOV R2, R6 ;  /* 0x0000000600027202 */ /* 0x000fe40000000f00 */
[----:B------:R-:W-:-:S07]  /*6340*/  MOV R15, 0x6360 ;  /* 0x00006360000f7802 */ /* 0x000fce0000000f00 */
[----:B-1----:R-:W-:Y:S05]  /*6350*/  CALL.REL.NOINC `($__internal_0_$__cuda_sm20_rcp_rn_f32_slowpath) ;  /* 0x0000003000447944 */ /* 0x002fea0003c00000 */
[----:B------:R-:W-:Y:S05]  /*6360*/  BRA `(.L_x_51) ;  /* 0x0000000000107947 */ /* 0x000fea0003800000 */
.L_x_50:
[----:B------:R-:W2:Y:S02]  /*6370*/  MUFU.RCP R3, R6 ;  /* 0x0000000600037308 */ /* 0x000ea40000001000 */
[----:B--2---:R-:W-:-:S04]  /*6380*/  FFMA R0, R6, R3, -1 ;  /* 0xbf80000006007423 */ /* 0x004fc80000000003 */
[----:B------:R-:W-:-:S04]  /*6390*/  FADD.FTZ R0, -R0, -RZ ;  /* 0x800000ff00007221 */ /* 0x000fc80000010100 */
[----:B------:R-:W-:-:S07]  /*63a0*/  FFMA R0, R3, R0, R3 ;  /* 0x0000000003007223 */ /* 0x000fce0000000003 */
.L_x_51:
[----:B-1----:R-:W-:Y:S05]  /*63b0*/  BSYNC B1 ;  /* 0x0000000000017941 */ /* 0x002fea0003800000 */
.L_x_49:
[----:B------:R-:W-:Y:S01]  /*63c0*/  FSETP.GEU.AND P0, PT, |R6|, 1.175494350822287508e-38, PT ;  /* 0x008000000600780b */ /* 0x000fe20003f0e200 */
[----:B------:R-:W-:-:S12]  /*63d0*/  ULDC UR4, c[0x0][0x600] ;  /* 0x0001800000047ab9 */ /* 0x000fd80000000800 */
[----:B------:R-:W-:-:S04]  /*63e0*/  @!P0 FMUL R6, R6, 16777216 ;  /* 0x4b80000006068820 */ /* 0x000fc80000400000 */
[----:B------:R-:W1:Y:S02]  /*63f0*/  MUFU.LG2 R2, R6 ;  /* 0x0000000600027308 */ /* 0x000e640000000c00 */
[----:B-1----:R-:W-:-:S04]  /*6400*/  @!P0 FADD R2, R2, -24 ;  /* 0xc1c0000002028421 */ /* 0x002fc80000000000 */
[----:B------:R-:W-:-:S04]  /*6410*/  FMUL R11, R2, 0.69314718246459960938 ;  /* 0x3f317218020b7820 */ /* 0x000fc80000400000 */
[----:B------:R-:W-:-:S07]  /*6420*/  FFMA R11, R4, UR4, R11 ;  /* 0x00000004040b7c23 */ /* 0x000fce000800000b */
.L_x_48:
[----:B-1----:R-:W-:Y:S05]  /*6430*/  BSYNC B0 ;  /* 0x0000000000007941 */ /* 0x002fea0003800000 */
.L_x_47:
[----:B------:R-:W-:Y:S01]  /*6440*/  FSETP.NE.AND P0, PT, R16, -R17, PT ;  /* 0x800000111000720b */ /* 0x000fe20003f05000 */
[----:B------:R-:W-:Y:S01]  /*6450*/  ULDC UR4, c[0x0][0x608] ;  /* 0x0001820000047ab9 */ /* 0x000fe20000000800 */
[----:B------:R-:W-:Y:S01]  /*6460*/  BSSY B0, `(.L_x_52) ;  /* 0x0000031000007945 */ /* 0x000fe20003800000 */
[----:B------:R-:W-:-:S04]  /*6470*/  FMUL R0, R0, UR4 ;  /* 0x0000000400007c20 */ /* 0x000fc80008400000 */
        /* <DEDUP_REMOVED lines=24> */
[----:B------:R-:W-:Y:S06]  /*6600*/  @!P0 BRA `(.L_x_53) ;  /* 0x0000000000588947 */ /* 0x000fec0003800000 */
[----:B------:R-:W-:Y:S01]  /*6610*/  IADD3 R0, R7, 0x1800000, RZ ;  /* 0x0180000007007810 */ /* 0x000fe20007ffe0ff */
[----:B------:R-:W-:Y:S03]  /*6620*/  BSSY B1, `(.L_x_54) ;  /* 0x000000d000017945 */ /* 0x000fe60003800000 */
[----:B------:R-:W-:-:S04]  /*6630*/  LOP3.LUT R0, R0, 0x7f800000, RZ, 0xc0, !PT ;  /* 0x7f80000000007812 */ /* 0x000fc800078ec0ff */
[----:B------:R-:W-:-:S13]  /*6640*/  ISETP.GT.U32.AND P0, PT, R0, 0x1ffffff, PT ;  /* 0x01ffffff0000780c */ /* 0x000fda0003f04070 */
[----:B------:R-:W-:Y:S05]  /*6650*/  @P0 BRA `(.L_x_55) ;  /* 0x0000000000140947 */ /* 0x000fea0003800000 */
[----:B------:R-:W-:Y:S01]  /*6660*/  IMAD.MOV.U32 R2, RZ, RZ, R7 ;  /* 0x000000ffff027224 */ /* 0x000fe200078e0007 */
[----:B------:R-:W-:-:S07]  /*6670*/  MOV R15, 0x6690 ;  /* 0x00006690000f7802 */ /* 0x000fce0000000f00 */
[----:B------:R-:W-:Y:S05]  /*6680*/  CALL.REL.NOINC `($__internal_0_$__cuda_sm20_rcp_rn_f32_slowpath) ;  /* 0x0000002c00787944 */ /* 0x000fea0003c00000 */
[----:B------:R-:W-:Y:S01]  /*6690*/  MOV R8, R0 ;  /* 0x0000000000087202 */ /* 0x000fe20000000f00 */
[----:B------:R-:W-:Y:S06]  /*66a0*/  BRA `(.L_x_56) ;  /* 0x0000000000107947 */ /* 0x000fec0003800000 */
.L_x_55:
[----:B------:R-:W1:Y:S02]  /*66b0*/  MUFU.RCP R8, R7 ;  /* 0x0000000700087308 */ /* 0x000e640000001000 */
[----:B-1----:R-:W-:-:S04]  /*66c0*/  FFMA R0, R7, R8, -1 ;  /* 0xbf80000007007423 */ /* 0x002fc80000000008 */
[----:B------:R-:W-:-:S04]  /*66d0*/  FADD.FTZ R3, -R0, -RZ ;  /* 0x800000ff00037221 */ /* 0x000fc80000010100 */
[----:B------:R-:W-:-:S07]  /*66e0*/  FFMA R8, R8, R3, R8 ;  /* 0x0000000308087223 */ /* 0x000fce0000000008 */
.L_x_56:
[----:B------:R-:W-:Y:S05]  /*66f0*/  BSYNC B1 ;  /* 0x0000000000017941 */ /* 0x000fea0003800000 */
.L_x_54:
[----:B------:R-:W-:Y:S01]  /*6700*/  FSETP.GEU.AND P0, PT, |R7|, 1.175494350822287508e-38, PT ;  /* 0x008000000700780b */ /* 0x000fe20003f0e200 */
[----:B------:R-:W-:-:S12]  /*6710*/  ULDC UR4, c[0x0][0x600] ;  /* 0x0001800000047ab9 */ /* 0x000fd80000000800 */
[----:B------:R-:W-:-:S04]  /*6720*/  @!P0 FMUL R7, R7, 16777216 ;  /* 0x4b80000007078820 */ /* 0x000fc80000400000 */
[----:B------:R-:W1:Y:S02]  /*6730*/  MUFU.LG2 R0, R7 ;  /* 0x0000000700007308 */ /* 0x000e640000000c00 */
[----:B-1----:R-:W-:-:S04]  /*6740*/  @!P0 FADD R0, R0, -24 ;  /* 0xc1c0000000008421 */ /* 0x002fc80000000000 */
[----:B------:R-:W-:-:S04]  /*6750*/  FMUL R0, R0, 0.69314718246459960938 ;  /* 0x3f31721800007820 */ /* 0x000fc80000400000 */
[----:B------:R-:W-:-:S07]  /*6760*/  FFMA R9, R5, UR4, R0 ;  /* 0x0000000405097c23 */ /* 0x000fce0008000000 */
.L_x_53:
[----:B------:R-:W-:Y:S05]  /*6770*/  BSYNC B0 ;  /* 0x0000000000007941 */ /* 0x000fea0003800000 */
.L_x_52:
[----:B------:R-:W-:Y:S01]  /*6780*/  UISETP.NE.AND UP0, UPT, UR37, 0x1, UPT ;  /* 0x000000012500788c */ /* 0x000fe2000bf05270 */
[----:B------:R-:W1:Y:S01]  /*6790*/  S2R R2, SR_TID.X ;  /* 0x0000000000027919 */ /* 0x000e620000002100 */
[----:B------:R-:W-:Y:S02]  /*67a0*/  ULDC.64 UR8, c[0x0][0x208] ;  /* 0x0000820000087ab9 */ /* 0x000fe40000000a00 */
[----:B------:R-:W-:-:S06]  /*67b0*/  USEL UR4, URZ, 0x1, UP0 ;  /* 0x000000013f047887 */ /* 0x000fcc0008000000 */
[----:B------:R-:W-:Y:S01]  /*67c0*/  MOV R0, UR4 ;  /* 0x0000000400007c02 */ /* 0x000fe20008000f00 */
[----:B------:R-:W-:Y:S02]  /*67d0*/  ULDC UR4, c[0x0][0x608] ;  /* 0x0001820000047ab9 */ /* 0x000fe40000000800 */
[----:B------:R-:W-:Y:S01]  /*67e0*/  FMUL R8, R8, UR4 ;  /* 0x0000000408087c20 */ /* 0x000fe20008400000 */
[----:B------:R-:W-:-:S04]  /*67f0*/  SHF.L.U32 R0, R0, 0x1f, RZ ;  /* 0x0000001f00007819 */ /* 0x000fc800000006ff */
[----:B------:R-:W2:Y:S01]  /*6800*/  SYNCS.PHASECHK.TRANS64.TRYWAIT P0, [UR32+0x8], R0 ;  /* 0x00000800ff0075a7 */ /* 0x000ea20008000160 */
[C---:B-1----:R-:W-:Y:S02]  /*6810*/  LOP3.LUT P1, RZ, R2.reuse, 0x3, RZ, 0xc0, !PT ;  /* 0x0000000302ff7812 */ /* 0x042fe4000782c0ff */
[----:B------:R-:W-:Y:S01]  /*6820*/  LOP3.LUT R16, R2, 0x7f, RZ, 0xc0, !PT ;  /* 0x0000007f02107812 */ /* 0x000fe200078ec0ff */
[----:B--2---:R-:W-:Y:S10]  /*6830*/  @!P0 BRA `(.L_x_57) ;  /* 0x00000028007c8947 */ /* 0x004ff40003800000 */
.L_x_109:
[----:B------:R-:W-:Y:S01]  /*6840*/  USHF.L.U32 UR42, UR42, 0x6, URZ ;  /* 0x000000062a2a7899 */ /* 0x000fe2000800063f */
[----:B------:R-:W-:Y:S01]  /*6850*/  BSSY B0, `(.L_x_58) ;  /* 0x0000018000007945 */ /* 0x000fe20003800000 */
[----:B------:R-:W-:-:S03]  /*6860*/  SHF.R.U32.HI R17, RZ, 0x5, R16 ;  /* 0x00000005ff117819 */ /* 0x000fc60000011610 */
[----:B------:R-:W-:Y:S07]  /*6870*/  @P1 BRA `(.L_x_59) ;  /* 0x0000000000541947 */ /* 0x000fee0003800000 */
[----:B------:R-:W2:Y:S01]  /*6880*/  S2UR UR4, SR_CTAID.Y ;  /* 0x00000000000479c3 */ /* 0x000ea20000002600 */
[----:B-1----:R-:W-:Y:S01]  /*6890*/  SHF.R.U32.HI R0, RZ, 0x2, R2 ;  /* 0x00000002ff007819 */ /* 0x002fe20000011602 */
[----:B------:R-:W-:Y:S01]  /*68a0*/  IMAD.SHL.U32 R3, R17, 0x10, RZ ;  /* 0x0000001011037824 */ /* 0x000fe200078e00ff */
[----:B------:R-:W-:Y:S02]  /*68b0*/  ULDC.64 UR6, c[0x0][0x688] ;  /* 0x0001a20000067ab9 */ /* 0x000fe40000000a00 */
[----:B------:R-:W-:-:S03]  /*68c0*/  LOP3.LUT R0, R0, 0x7, RZ, 0xc0, !PT ;  /* 0x0000000700007812 */ /* 0x000fc600078ec0ff */
[----:B------:R-:W1:Y:S01]  /*68d0*/  S2UR UR5, SR_CTAID.Z ;  /* 0x00000000000579c3 */ /* 0x000e620000002700 */
[----:B------:R-:W-:-:S04]  /*68e0*/  LOP3.LUT R0, R3, 0xfffffff0, R0, 0xe2, !PT ;  /* 0xfffffff003007812 */ /* 0x000fc800078ee200 */
[----:B------:R-:W-:-:S04]  /*68f0*/  IADD3 R3, R0, UR42, RZ ;  /* 0x0000002a00037c10 */ /* 0x000fc8000fffe0ff */
[----:B------:R-:W-:Y:S01]  /*6900*/  IADD3 R2, R3, 0x8, RZ ;  /* 0x0000000803027810 */ /* 0x000fe20007ffe0ff */
[----:B--2---:R-:W-:-:S04]  /*6910*/  UIMAD UR4, UR4, UR6, UR42 ;  /* 0x00000006040472a4 */ /* 0x004fc8000f8e022a */
[----:B-1----:R-:W-:-:S03]  /*6920*/  UIMAD UR4, UR5, UR7, UR4 ;  /* 0x00000007050472a4 */ /* 0x002fc6000f8e0204 */
[----:B------:R-:W-:Y:S02]  /*6930*/  ULDC UR5, c[0x0][0x288] ;  /* 0x0000a20000057ab9 */ /* 0x000fe40000000800 */
[----:B------:R-:W-:Y:S02]  /*6940*/  ISETP.GE.U32.AND P0, PT, R3, UR5, PT ;  /* 0x0000000503007c0c */ /* 0x000fe4000bf06070 */
[----:B------:R-:W-:Y:S02]  /*6950*/  IADD3 R0, P2, R0, UR4, RZ ;  /* 0x0000000400007c10 */ /* 0x000fe4000ff5e0ff */
[----:B------:R-:W-:Y:S01]  /*6960*/  ISETP.GE.U32.AND P1, PT, R2, UR5, PT ;  /* 0x0000000502007c0c */ /* 0x000fe2000bf26070 */
[----:B------:R-:W-:Y:S02]  /*6970*/  ULDC.64 UR4, c[0x0][0x680] ;  /* 0x0001a00000047ab9 */ /* 0x000fe40000000a00 */
[----:B------:R-:W-:Y:S01]  /*6980*/  IMAD.X R3, RZ, RZ, RZ, P2 ;  /* 0x000000ffff037224 */ /* 0x000fe200010e06ff */
[----:B------:R-:W-:-:S04]  /*6990*/  LEA R2, P2, R0, UR4, 0x2 ;  /* 0x0000000400027c11 */ /* 0x000fc8000f8410ff */
[----:B------:R-:W-:-:S05]  /*69a0*/  LEA.HI.X R3, R0, UR5, R3, 0x2, P2 ;  /* 0x0000000500037c11 */ /* 0x000fca00090f1403 */
[----:B------:R2:W-:Y:S04]  /*69b0*/  @!P0 STG.E desc[UR8][R2.64], R11 ;  /* 0x0000000b02008986 */ /* 0x0005e8000c101908 */
[----:B------:R2:W-:Y:S02]  /*69c0*/  @!P1 STG.E desc[UR8][R2.64+0x20], R9 ;  /* 0x0000200902009986 */ /* 0x0005e4000c101908 */
.L_x_59:
[----:B------:R-:W-:Y:S05]  /*69d0*/  BSYNC B0 ;  /* 0x0000000000007941 */ /* 0x000fea0003800000 */
.L_x_58:
[----:B------:R-:W-:Y:S01]  /*69e0*/  ULDC.64 UR4, c[0x0][0x730] ;  /* 0x0001cc0000047ab9 */ /* 0x000fe20000000a00 */
[-C--:B------:R-:W-:Y:S01]  /*69f0*/  FMUL R26, R26, R8.reuse ;  /* 0x000000081a1a7220 */ /* 0x080fe20000400000 */
[----:B------:R-:W-:Y:S01]  /*6a00*/  ISETP.NE.U32.AND P0, PT, RZ, UR4, PT ;  /* 0x00000004ff007c0c */ /* 0x000fe2000bf05070 */
[-C--:B------:R-:W-:Y:S01]  /*6a10*/  FMUL R94, R27, R8.reuse ;  /* 0x000000081b5e7220 */ /* 0x080fe20000400000 */
[-C--:B------:R-:W-:Y:S01]  /*6a20*/  FMUL R30, R30, R8.reuse ;  /* 0x000000081e1e7220 */ /* 0x080fe20000400000 */
[-C--:B------:R-:W-:Y:S01]  /*6a30*/  FMUL R96, R31, R8.reuse ;  /* 0x000000081f607220 */ /* 0x080fe20000400000 */
[----:B------:R-:W-:Y:S01]  /*6a40*/  ISETP.NE.AND.EX P0, PT, RZ, UR5, PT, P0 ;  /* 0x00000005ff007c0c */ /* 0x000fe2000bf05300 */
        /* <DEDUP_REMOVED lines=20> */
[----:B------:R-:W-:Y:S06]  /*6b90*/  @P0 BRA `(.L_x_60) ;  /* 0x0000000000200947 */ /* 0x000fec0003800000 */
[----:B------:R-:W-:Y:S02]  /*6ba0*/  ULDC.64 UR4, c[0x0][0x728] ;  /* 0x0001ca0000047ab9 */ /* 0x000fe40000000a00 */
[----:B------:R-:W-:-:S04]  /*6bb0*/  ISETP.NE.U32.AND P0, PT, RZ, UR4, PT ;  /* 0x00000004ff007c0c */ /* 0x000fc8000bf05070 */
[----:B------:R-:W-:-:S13]  /*6bc0*/  ISETP.NE.AND.EX P0, PT, RZ, UR5, PT, P0 ;  /* 0x00000005ff007c0c */ /* 0x000fda000bf05300 */
[----:B------:R-:W-:Y:S05]  /*6bd0*/  @!P0 BRA `(.L_x_61) ;  /* 0x00000000000c8947 */ /* 0x000fea0003800000 */
[----:B-12---:R-:W1:Y:S02]  /*6be0*/  LDC.64 R2, c[0x0][0x728] ;  /* 0x0001ca00ff027b82 */ /* 0x006e640000000a00 */
[----:B-1----:R4:W5:Y:S01]  /*6bf0*/  LDG.E R2, desc[UR8][R2.64] ;  /* 0x0000000802027981 */ /* 0x002962000c1e1900 */
[----:B------:R-:W-:Y:S05]  /*6c00*/  BRA `(.L_x_60) ;  /* 0x0000000000047947 */ /* 0x000fea0003800000 */
.L_x_61:
[----:B--2---:R-:W3:Y:S02]  /*6c10*/  LDC R2, c[0x0][0x720] ;  /* 0x0001c800ff027b82 */ /* 0x004ee40000000800 */
.L_x_60:
[----:B-1----:R-:W-:Y:S02]  /*6c20*/  MOV R0, RZ ;  /* 0x000000ff00007202 */ /* 0x002fe40000000f00 */
[----:B---3-5:R-:W-:Y:S02]  /*6c30*/  MOV R53, R2 ;  /* 0x0000000200357202 */ /* 0x028fe40000000f00 */
[----:B------:R-:W-:-:S13]  /*6c40*/  LOP3.LUT P0, RZ, R0, 0x1bf, RZ, 0xc0, !PT ;  /* 0x000001bf00ff7812 */ /* 0x000fda000780c0ff */
[----:B------:R-:W-:Y:S05]  /*6c50*/  @!P0 BRA `(.L_x_62) ;  /* 0x0000000000408947 */ /* 0x000fea0003800000 */
[----:B------:R-:W-:Y:S01]  /*6c60*/  MOV R0, 0x0 ;  /* 0x0000000000007802 */ /* 0x000fe20000000f00 */
[----:B------:R-:W-:Y:S01]  /*6c70*/  ULDC.64 UR4, c[0x4][0x70] ;  /* 0x01001c0000047ab9 */ /* 0x000fe20000000a00 */
[----:B------:R-:W-:Y:S01]  /*6c80*/  ULDC.64 UR6, c[0x4][0x8] ;  /* 0x0100020000067ab9 */ /* 0x000fe20000000a00 */
[----:B------:R-:W-:Y:S01]  /*6c90*/  MOV R4, UR4 ;  /* 0x0000000400047c02 */ /* 0x000fe20008000f00 */
[----:B--2-4-:R1:W2:Y:S01]  /*6ca0*/  LDC.64 R2, c[0x4][R0] ;  /* 0x0100000000027b82 */ /* 0x0142a20000000a00 */
[----:B------:R-:W-:Y:S01]  /*6cb0*/  IMAD.U32 R5, RZ, RZ, UR5 ;  /* 0x00000005ff057e24 */ /* 0x000fe2000f8e00ff */
[----:B------:R-:W-:Y:S01]  /*6cc0*/  ULDC.64 UR4, c[0x4][0x78] ;  /* 0x01001e0000047ab9 */ /* 0x000fe20000000a00 */
[----:B------:R-:W-:Y:S01]  /*6cd0*/  IMAD.U32 R10, RZ, RZ, UR6 ;  /* 0x00000006ff0a7e24 */ /* 0x000fe2000f8e00ff */
[----:B------:R-:W-:Y:S01]  /*6ce0*/  MOV R6, UR4 ;  /* 0x0000000400067c02 */ /* 0x000fe20008000f00 */
[----:B------:R-:W-:Y:S01]  /*6cf0*/  IMAD.MOV.U32 R12, RZ, RZ, 0x1 ;  /* 0x00000001ff0c7424 */ /* 0x000fe200078e00ff */
[----:B------:R-:W-:-:S02]  /*6d00*/  MOV R7, UR5 ;  /* 0x0000000500077c02 */ /* 0x000fc40008000f00 */
[----:B------:R-:W-:Y:S02]  /*6d10*/  MOV R11, UR7 ;  /* 0x00000007000b7c02 */ /* 0x000fe40008000f00 */
[----:B------:R-:W-:Y:S02]  /*6d20*/  MOV R8, 0x70 ;  /* 0x0000007000087802 */ /* 0x000fe40000000f00 */
[----:B-1----:R-:W-:-:S07]  /*6d30*/  MOV R13, RZ ;  /* 0x000000ff000d7202 */ /* 0x002fce0000000f00 */
[----:B------:R-:W-:-:S07]  /*6d40*/  LEPC R20, `(.L_x_62) ;  /* 0x000000001014794e */ /* 0x000fce0000000000 */
[----:B--2---:R-:W-:Y:S05]  /*6d50*/  CALL.ABS.NOINC R2 ;  /* 0x0000000002007343 */ /* 0x004fea0003c00000 */
.L_x_62:
[----:B------:R-:W-:Y:S01]  /*6d60*/  MOV R18, UR36 ;  /* 0x0000002400127c02 */ /* 0x000fe20008000f00 */
[----:B--2-4-:R-:W-:-:S04]  /*6d70*/  IMAD.U32 R3, RZ, RZ, UR37 ;  /* 0x00000025ff037e24 */ /* 0x014fc8000f8e00ff */
[----:B------:R-:W-:-:S05]  /*6d80*/  IMAD R18, R3, 0x2200, R18 ;  /* 0x0000220003127824 */ /* 0x000fca00078e0212 */
[----:B------:R-:W-:-:S04]  /*6d90*/  IADD3 R19, R18, -0x2200, RZ ;  /* 0xffffde0012137810 */ /* 0x000fc80007ffe0ff */
[----:B------:R-:W-:-:S13]  /*6da0*/  LOP3.LUT P0, RZ, R19, 0x1b0, RZ, 0xc0, !PT ;  /* 0x000001b013ff7812 */ /* 0x000fda000780c0ff */
[----:B------:R-:W-:Y:S05]  /*6db0*/  @!P0 BRA `(.L_x_63) ;  /* 0x0000000000408947 */ /* 0x000fea0003800000 */
[----:B------:R-:W-:Y:S01]  /*6dc0*/  MOV R0, 0x0 ;  /* 0x0000000000007802 */ /* 0x000fe20000000f00 */
[----:B------:R-:W-:Y:S01]  /*6dd0*/  ULDC.64 UR4, c[0x4][0x70] ;  /* 0x01001c0000047ab9 */ /* 0x000fe20000000a00 */
[----:B------:R-:W-:Y:S01]  /*6de0*/  ULDC.64 UR6, c[0x4][0x78] ;  /* 0x01001e0000067ab9 */ /* 0x000fe20000000a00 */
[----:B------:R-:W-:Y:S01]  /*6df0*/  MOV R4, UR4 ;  /* 0x0000000400047c02 */ /* 0x000fe20008000f00 */
[----:B------:R1:W2:Y:S01]  /*6e00*/  LDC.64 R2, c[0x4][R0] ;  /* 0x0100000000027b82 */ /* 0x0002a20000000a00 */
[----:B------:R-:W-:Y:S01]  /*6e10*/  IMAD.U32 R5, RZ, RZ, UR5 ;  /* 0x00000005ff057e24 */ /* 0x000fe2000f8e00ff */
[----:B------:R-:W-:Y:S01]  /*6e20*/  ULDC.64 UR4, c[0x4][0x10] ;  /* 0x0100040000047ab9 */ /* 0x000fe20000000a00 */
[----:B------:R-:W-:Y:S01]  /*6e30*/  MOV R6, UR6 ;  /* 0x0000000600067c02 */ /* 0x000fe20008000f00 */
[----:B------:R-:W-:Y:S01]  /*6e40*/  IMAD.U32 R10, RZ, RZ, UR4 ;  /* 0x00000004ff0a7e24 */ /* 0x000fe2000f8e00ff */
[----:B------:R-:W-:Y:S01]  /*6e50*/  MOV R7, UR7 ;  /* 0x0000000700077c02 */ /* 0x000fe20008000f00 */
[----:B------:R-:W-:Y:S01]  /*6e60*/  IMAD.MOV.U32 R12, RZ, RZ, 0x1 ;  /* 0x00000001ff0c7424 */ /* 0x000fe200078e00ff */
[----:B------:R-:W-:-:S02]  /*6e70*/  MOV R11, UR5 ;  /* 0x00000005000b7c02 */ /* 0x000fc40008000f00 */
[----:B------:R-:W-:Y:S02]  /*6e80*/  MOV R8, 0x70 ;  /* 0x0000007000087802 */ /* 0x000fe40000000f00 */
[----:B-1----:R-:W-:-:S07]  /*6e90*/  MOV R13, RZ ;  /* 0x000000ff000d7202 */ /* 0x002fce0000000f00 */
[----:B------:R-:W-:-:S07]  /*6ea0*/  LEPC R20, `(.L_x_63) ;  /* 0x000000001014794e */ /* 0x000fce0000000000 */
[----:B--2---:R-:W-:Y:S05]  /*6eb0*/  CALL.ABS.NOINC R2 ;  /* 0x0000000002007343 */ /* 0x004fea0003c00000 */
.L_x_63:
[----:B------:R-:W1:Y:S01]  /*6ec0*/  S2R R5, SR_TID.X ;  /* 0x0000000000057919 */ /* 0x000e620000002100 */
[----:B------:R-:W-:Y:S01]  /*6ed0*/  ULDC.64 UR4, c[0x0][0x730] ;  /* 0x0001cc0000047ab9 */ /* 0x000fe20000000a00 */
[----:B------:R-:W-:Y:S02]  /*6ee0*/  IADD3 R16, R16, 0x1f, RZ ;  /* 0x0000001f10107810 */ /* 0x000fe40007ffe0ff */
[----:B------:R-:W-:Y:S02]  /*6ef0*/  ISETP.NE.U32.AND P0, PT, RZ, UR4, PT ;  /* 0x00000004ff007c0c */ /* 0x000fe4000bf05070 */
[----:B------:R-:W-:Y:S02]  /*6f00*/  ISETP.GT.U32.AND P1, PT, R16, 0x3e, PT ;  /* 0x0000003e1000780c */ /* 0x000fe40003f24070 */
[----:B------:R-:W-:-:S13]  /*6f10*/  ISETP.NE.AND.EX P0, PT, RZ, UR5, PT, P0 ;  /* 0x00000005ff007c0c */ /* 0x000fda000bf05300 */
[----:B------:R-:W2:Y:S01]  /*6f20*/  @P0 LDC R53, c[0x0][0x720] ;  /* 0x0001c800ff350b82 */ /* 0x000ea20000000800 */
[C---:B-1----:R-:W-:Y:S02]  /*6f30*/  SHF.L.U32 R0, R5.reuse, 0x5, RZ ;  /* 0x0000000505007819 */ /* 0x042fe400000006ff */
[----:B------:R-:W-:Y:S02]  /*6f40*/  SHF.R.U32.HI R3, RZ, 0x1, R5 ;  /* 0x00000001ff037819 */ /* 0x000fe40000011605 */
[C---:B------:R-:W-:Y:S02]  /*6f50*/  LOP3.LUT R2, R0.reuse, 0xc0, RZ, 0xc0, !PT ;  /* 0x000000c000027812 */ /* 0x040fe400078ec0ff */
[----:B------:R-:W-:Y:S02]  /*6f60*/  LOP3.LUT R4, R0, 0x20, RZ, 0xc0, !PT ;  /* 0x0000002000047812 */ /* 0x000fe400078ec0ff */
[----:B------:R-:W-:Y:S01]  /*6f70*/  LOP3.LUT R2, R2, 0x8, R3, 0xf8, !PT ;  /* 0x0000000802027812 */ /* 0x000fe200078ef803 */
[----:B------:R-:W-:Y:S01]  /*6f80*/  IMAD.SHL.U32 R3, R5, 0x4, RZ ;  /* 0x0000000405037824 */ /* 0x000fe200078e00ff */
[----:B------:R-:W-:-:S02]  /*6f90*/  LEA R4, R17, R4, 0x9 ;  /* 0x0000000411047211 */ /* 0x000fc400078e48ff */
[----:B------:R-:W-:Y:S01]  /*6fa0*/  LOP3.LUT R0, R0, 0x100, RZ, 0xc0, !PT ;  /* 0x0000010000007812 */ /* 0x000fe200078ec0ff */
[-C--:B--2---:R-:W-:Y:S01]  /*6fb0*/  FMUL R9, R72, R53.reuse ;  /* 0x0000003548097220 */ /* 0x084fe20000400000 */
[----:B------:R-:W-:Y:S01]  /*6fc0*/  LOP3.LUT R3, R2, 0x18, R3, 0x78, !PT ;  /* 0x0000001802037812 */ /* 0x000fe200078e7803 */
[-C--:B------:R-:W-:Y:S01]  /*6fd0*/  FMUL R39, R56, R53.reuse ;  /* 0x0000003538277220 */ /* 0x080fe20000400000 */
[----:B------:R-:W-:Y:S01]  /*6fe0*/  LOP3.LUT P0, RZ, R5, 0x4, RZ, 0xc0, !PT ;  /* 0x0000000405ff7812 */ /* 0x000fe2000780c0ff */
[-C--:B------:R-:W-:Y:S01]  /*6ff0*/  FMUL R5, R22, R53.reuse ;  /* 0x0000003516057220 */ /* 0x080fe20000400000 */
[----:B------:R-:W-:Y:S01]  /*7000*/  IADD3 R3, R3, R4, R0 ;  /* 0x0000000403037210 */ /* 0x000fe20007ffe000 */
[-C--:B------:R-:W-:Y:S01]  /*7010*/  FMUL R0, R24, R53.reuse ;  /* 0x0000003518007220 */ /* 0x080fe20000400000 */
[-C--:B------:R-:W-:Y:S01]  /*7020*/  FMUL R4, R28, R53.reuse ;  /* 0x000000351c047220 */ /* 0x080fe20000400000 */
[-C--:B------:R-:W-:Y:S01]  /*7030*/  FMUL R6, R30, R53.reuse ;  /* 0x000000351e067220 */ /* 0x080fe20000400000 */
[-C--:B------:R-:W-:Y:S01]  /*7040*/  FMUL R11, R96, R53.reuse ;  /* 0x00000035600b7220 */ /* 0x080fe20000400000 */
[-C--:B------:R-:W-:Y:S01]  /*7050*/  FMUL R10, R34, R53.reuse ;  /* 0x00000035220a7220 */ /* 0x080fe20000400000 */
[-C--:B------:R-:W-:Y:S01]  /*7060*/  FMUL R15, R98, R53.reuse ;  /* 0x00000035620f7220 */ /* 0x080fe20000400000 */
        /* <DEDUP_REMOVED lines=9> */
[----:B------:R-:W-:-:S02]  /*7100*/  IMAD.MOV.U32 R0, RZ, RZ, 0x10 ;  /* 0x00000010ff007424 */ /* 0x000fc400078e00ff */
        /* <DEDUP_REMOVED lines=31> */
[----:B------:R-:W-:Y:S01]  /*7300*/  F2FP.F16.F32.PACK_AB R59, R11, R6 ;  /* 0x000000060b3b723e */ /* 0x000fe200000000ff */
[----:B------:R-:W-:Y:S01]  /*7310*/  FMUL R53, R70, R53 ;  /* 0x0000003546357220 */ /* 0x000fe20000400000 */
[----:B------:R-:W-:-:S02]  /*7320*/  F2FP.F16.F32.PACK_AB R9, R15, R10 ;  /* 0x0000000a0f09723e */ /* 0x000fc400000000ff */
[----:B------:R-:W-:Y:S02]  /*7330*/  F2FP.F16.F32.PACK_AB R57, R7, R2 ;  /* 0x000000020739723e */ /* 0x000fe400000000ff */
[----:B------:R-:W-:Y:S02]  /*7340*/  F2FP.F16.F32.PACK_AB R8, R13, R8 ;  /* 0x000000080d08723e */ /* 0x000fe400000000ff */
[----:B------:R-:W-:Y:S02]  /*7350*/  F2FP.F16.F32.PACK_AB R10, R17, R12 ;  /* 0x0000000c110a723e */ /* 0x000fe400000000ff */
[----:B------:R-:W-:Y:S02]  /*7360*/  F2FP.F16.F32.PACK_AB R11, R21, R14 ;  /* 0x0000000e150b723e */ /* 0x000fe400000000ff */
[----:B------:R-:W-:Y:S02]  /*7370*/  SEL R0, R0, 0xfffffff0, !P0 ;  /* 0xfffffff000007807 */ /* 0x000fe40004000000 */
[----:B------:R-:W-:Y:S01]  /*7380*/  LEA R19, R3, R19, 0x1 ;  /* 0x0000001303137211 */ /* 0x000fe200078e08ff */
[----:B------:R-:W-:Y:S06]  /*7390*/  @P1 BRA `(.L_x_64) ;  /* 0x0000000000041947 */ /* 0x000fec0003800000 */
[----:B------:R-:W-:-:S04]  /*73a0*/  DEPBAR.LE SB0, 0x1 ;  /* 0x000080400000791a */ /* 0x000fc80000000000 */
.L_x_64:
[----:B------:R-:W-:Y:S05]  /*73b0*/  WARPSYNC.ALL ;  /* 0x0000000000007948 */ /* 0x000fea0003800000 */
[----:B------:R-:W-:Y:S01]  /*73c0*/  BAR.SYNC.DEFER_BLOCKING 0x1, 0x80 ;  /* 0x0042000000007b1d */ /* 0x000fe20000010000 */
[----:B------:R-:W-:Y:S01]  /*73d0*/  LEA R3, R3, R18, 0x1 ;  /* 0x0000001203037211 */ /* 0x000fe200078e08ff */
[----:B------:R-:W-:Y:S01]  /*73e0*/  IMAD R0, R0, 0x2, R19 ;  /* 0x0000000200007824 */ /* 0x000fe200078e0213 */
[----:B------:R-:W-:Y:S02]  /*73f0*/  F2FP.F16.F32.PACK_AB R4, R16, R23 ;  /* 0x000000171004723e */ /* 0x000fe400000000ff */
[----:B------:R-:W-:Y:S01]  /*7400*/  F2FP.F16.F32.PACK_AB R5, R20, R25 ;  /* 0x000000191405723e */ /* 0x000fe200000000ff */
[----:B------:R-:W-:Y:S01]  /*7410*/  BSSY B0, `(.L_x_65) ;  /* 0x000001c000007945 */ /* 0x000fe20003800000 */
[----:B------:R-:W-:-:S02]  /*7420*/  F2FP.F16.F32.PACK_AB R6, R22, R27 ;  /* 0x0000001b1606723e */ /* 0x000fc400000000ff */
[----:B------:R-:W-:Y:S02]  /*7430*/  F2FP.F16.F32.PACK_AB R7, R24, R29 ;  /* 0x0000001d1807723e */ /* 0x000fe400000000ff */
[----:B------:R-:W-:Y:S02]  /*7440*/  F2FP.F16.F32.PACK_AB R12, R26, R31 ;  /* 0x0000001f1a0c723e */ /* 0x000fe400000000ff */
[----:B------:R-:W-:Y:S02]  /*7450*/  F2FP.F16.F32.PACK_AB R13, R28, R33 ;  /* 0x000000211c0d723e */ /* 0x000fe400000000ff */
[----:B------:R-:W-:Y:S02]  /*7460*/  F2FP.F16.F32.PACK_AB R14, R30, R35 ;  /* 0x000000231e0e723e */ /* 0x000fe400000000ff */
[----:B------:R-:W-:Y:S01]  /*7470*/  F2FP.F16.F32.PACK_AB R15, R32, R37 ;  /* 0x00000025200f723e */ /* 0x000fe200000000ff */
[----:B------:R1:W-:Y:S04]  /*7480*/  STSM.16.M88.4 [R3+-0x2200], R56 ;  /* 0xffde003803007844 */ /* 0x0003e80000000200 */
[----:B------:R1:W-:Y:S01]  /*7490*/  STSM.16.M88.4 [R0], R8 ;  /* 0x0000000800007844 */ /* 0x0003e20000000200 */
[----:B------:R-:W-:Y:S01]  /*74a0*/  @!PT LDS RZ, [RZ] ;  /* 0x00000000fffff984 */ /* 0x000fe20000000800 */
[----:B------:R-:W-:Y:S01]  /*74b0*/  @!PT LDS RZ, [RZ] ;  /* 0x00000000fffff984 */ /* 0x000fe20000000800 */
[----:B------:R-:W-:Y:S01]  /*74c0*/  @!PT LDS RZ, [RZ] ;  /* 0x00000000fffff984 */ /* 0x000fe20000000800 */
[----:B------:R-:W-:Y:S01]  /*74d0*/  @!PT LDS RZ, [RZ] ;  /* 0x00000000fffff984 */ /* 0x000fe20000000800 */
[----:B------:R2:W-:Y:S06]  /*74e0*/  MEMBAR.ALL.CTA ;  /* 0x0000000000007992 */ /* 0x0005ec0000008000 */
[----:B--2---:R-:W2:Y:S02]  /*74f0*/  FENCE.VIEW.ASYNC.S ;  /* 0x00000000000073c6 */ /* 0x004ea40000000000 */
[----:B--2---:R-:W-:Y:S06]  /*7500*/  BAR.SYNC.DEFER_BLOCKING 0x1, 0x80 ;  /* 0x0042000000007b1d */ /* 0x004fec0000010000 */
[----:B------:R-:W-:Y:S05]  /*7510*/  @P1 BRA `(.L_x_66) ;  /* 0x00000000002c1947 */ /* 0x000fea0003800000 */
[----:B------:R-:W-:Y:S01]  /*7520*/  S2UR UR44, SR_CTAID.Z ;  /* 0x00000000002c79c3 */ /* 0x000fe20000002700 */
[----:B------:R-:W-:Y:S01]  /*7530*/  R2UR UR40, R18 ;  /* 0x00000000122872ca */ /* 0x000fe200000e0000 */
[----:B------:R-:W-:Y:S01]  /*7540*/  ULDC.64 UR4, c[0x0][0x198] ;  /* 0x0000660000047ab9 */ /* 0x000fe20000000a00 */
[----:B------:R-:W-:Y:S01]  /*7550*/  UMOV UR41, URZ ;  /* 0x0000003f00297c82 */ /* 0x000fe20008000000 */
[----:B------:R-:W-:-:S04]  /*7560*/  UIADD3 UR4, UP0, UR4, 0x670, URZ ;  /* 0x0000067004047890 */ /* 0x000fc8000ff1e03f */
[----:B------:R-:W2:Y:S01]  /*7570*/  S2UR UR43, SR_CTAID.Y ;  /* 0x00000000002b79c3 */ /* 0x000ea20000002600 */
[----:B------:R-:W-:-:S05]  /*7580*/  UIADD3.X UR5, URZ, UR5, URZ, UP0, !UPT ;  /* 0x000000053f057290 */ /* 0x000fca00087fe43f */
[----:B------:R-:W-:-:S09]  /*7590*/  UIADD3 UR40, UR40, -0x2200, URZ ;  /* 0xffffde0028287890 */ /* 0x000fd2000fffe03f */
[----:B--2---:R2:W-:Y:S01]  /*75a0*/  UTMASTG.4D [UR40], [UR4] ;  /* 0x00000028040073b5 */ /* 0x0045e20008018000 */
[----:B------:R0:W-:Y:S01]  /*75b0*/  UTMACMDFLUSH ;  /* 0x00000000000079b7 */ /* 0x0001e20000000000 */
[----:B--2---:R-:W-:-:S04]  /*75c0*/  DEPBAR.LE SB0, 0x1 ;  /* 0x000080400000791a */ /* 0x004fc80000000000 */
.L_x_66:
[----:B------:R-:W-:Y:S05]  /*75d0*/  BSYNC B0 ;  /* 0x0000000000007941 */ /* 0x000fea0003800000 */
.L_x_65:
[----:B------:R-:W-:Y:S01]  /*75e0*/  BAR.SYNC.DEFER_BLOCKING 0x1, 0x80 ;  /* 0x0042000000007b1d */ /* 0x000fe20000010000 */
[----:B-1----:R-:W-:Y:S02]  /*75f0*/  F2FP.F16.F32.PACK_AB R8, R34, R39 ;  /* 0x000000272208723e */ /* 0x002fe400000000ff */
[----:B------:R-:W-:Y:S02]  /*7600*/  F2FP.F16.F32.PACK_AB R9, R36, R41 ;  /* 0x000000292409723e */ /* 0x000fe400000000ff */
[----:B------:R-:W-:Y:S01]  /*7610*/  F2FP.F16.F32.PACK_AB R10, R38, R43 ;  /* 0x0000002b260a723e */ /* 0x000fe200000000ff */
[----:B------:R-:W-:Y:S01]  /*7620*/  BSSY B0, `(.L_x_67) ;  /* 0x000001b000007945 */ /* 0x000fe20003800000 */
[----:B------:R-:W-:Y:S02]  /*7630*/  F2FP.F16.F32.PACK_AB R11, R40, R45 ;  /* 0x0000002d280b723e */ /* 0x000fe400000000ff */
[----:B------:R-:W-:Y:S02]  /*7640*/  F2FP.F16.F32.PACK_AB R20, R42, R47 ;  /* 0x0000002f2a14723e */ /* 0x000fe400000000ff */
[----:B------:R-:W-:-:S02]  /*7650*/  F2FP.F16.F32.PACK_AB R21, R44, R49 ;  /* 0x000000312c15723e */ /* 0x000fc400000000ff */
[----:B------:R-:W-:Y:S02]  /*7660*/  F2FP.F16.F32.PACK_AB R22, R46, R51 ;  /* 0x000000332e16723e */ /* 0x000fe400000000ff */
[----:B------:R-:W-:Y:S01]  /*7670*/  F2FP.F16.F32.PACK_AB R23, R48, R53 ;  /* 0x000000353017723e */ /* 0x000fe200000000ff */
[----:B------:R1:W-:Y:S04]  /*7680*/  STSM.16.M88.4 [R19+0x1000], R4 ;  /* 0x0010000413007844 */ /* 0x0003e80000000200 */
[----:B------:R1:W-:Y:S01]  /*7690*/  STSM.16.M88.4 [R0+0x1000], R12 ;  /* 0x0010000c00007844 */ /* 0x0003e20000000200 */
        /* <DEDUP_REMOVED lines=11> */
[----:B------:R-:W-:Y:S01]  /*7750*/  UMOV UR41, 0x20 ;  /* 0x0000002000297882 */ /* 0x000fe20000000000 */
[----:B------:R-:W-:-:S04]  /*7760*/  UIADD3 UR4, UP0, UR4, 0x670, URZ ;  /* 0x0000067004047890 */ /* 0x000fc8000ff1e03f */
[----:B------:R-:W2:Y:S01]  /*7770*/  S2UR UR43, SR_CTAID.Y ;  /* 0x00000000002b79c3 */ /* 0x000ea20000002600 */
[----:B------:R-:W-:-:S05]  /*7780*/  UIADD3.X UR5, URZ, UR5, URZ, UP0, !UPT ;  /* 0x000000053f057290 */ /* 0x000fca00087fe43f */
[----:B------:R-:W-:-:S09]  /*7790*/  UIADD3 UR40, UR40, -0x1200, URZ ;  /* 0xffffee0028287890 */ /* 0x000fd2000fffe03f */
[----:B--2---:R2:W-:Y:S01]  /*77a0*/  UTMASTG.4D [UR40], [UR4] ;  /* 0x00000028040073b5 */ /* 0x0045e20008018000 */
[----:B------:R0:W-:Y:S01]  /*77b0*/  UTMACMDFLUSH ;  /* 0x00000000000079b7 */ /* 0x0001e20000000000 */
[----:B--2---:R-:W-:-:S04]  /*77c0*/  DEPBAR.LE SB0, 0x1 ;  /* 0x000080400000791a */ /* 0x004fc80000000000 */
.L_x_68:
[----:B------:R-:W-:Y:S05]  /*77d0*/  BSYNC B0 ;  /* 0x0000000000007941 */ /* 0x000fea0003800000 */
.L_x_67:
[----:B------:R-:W-:Y:S06]  /*77e0*/  BAR.SYNC.DEFER_BLOCKING 0x1, 0x80 ;  /* 0x0042000000007b1d */ /* 0x000fec0000010000 */
[----:B------:R-:W-:Y:S01]  /*77f0*/  BSSY B0, `(.L_x_69) ;  /* 0x0000016000007945 */ /* 0x000fe20003800000 */
[----:B------:R2:W-:Y:S04]  /*7800*/  STSM.16.M88.4 [R19], R8 ;  /* 0x0000000813007844 */ /* 0x0005e80000000200 */
[----:B------:R2:W-:Y:S01]  /*7810*/  STSM.16.M88.4 [R0], R20 ;  /* 0x0000001400007844 */ /* 0x0005e20000000200 */
[----:B------:R-:W-:Y:S01]  /*7820*/  @!PT LDS RZ, [RZ] ;  /* 0x00000000fffff984 */ /* 0x000fe20000000800 */
[----:B------:R-:W-:Y:S01]  /*7830*/  @!PT LDS RZ, [RZ] ;  /* 0x00000000fffff984 */ /* 0x000fe20000000800 */
[----:B------:R-:W-:Y:S01]  /*7840*/  @!PT LDS RZ, [RZ] ;  /* 0x00000000fffff984 */ /* 0x000fe20000000800 */
[----:B------:R-:W-:Y:S01]  /*7850*/  @!PT LDS RZ, [RZ] ;  /* 0x00000000fffff984 */ /* 0x000fe20000000800 */
[----:B------:R3:W-:Y:S06]  /*7860*/  MEMBAR.ALL.CTA ;  /* 0x0000000000007992 */ /* 0x0007ec0000008000 */
[----:B---3--:R-:W3:Y:S02]  /*7870*/  FENCE.VIEW.ASYNC.S ;  /* 0x00000000000073c6 */ /* 0x008ee40000000000 */
[----:B---3--:R-:W-:Y:S06]  /*7880*/  BAR.SYNC.DEFER_BLOCKING 0x1, 0x80 ;  /* 0x0042000000007b1d */ /* 0x008fec0000010000 */
[----:B------:R-:W-:Y:S05]  /*7890*/  @P1 BRA `(.L_x_70) ;  /* 0x00000000002c1947 */ /* 0x000fea0003800000 */
[----:B------:R-:W-:Y:S01]  /*78a0*/  S2UR UR12, SR_CTAID.Z ;  /* 0x00000000000c79c3 */ /* 0x000fe20000002700 */
[----:B------:R-:W-:Y:S01]  /*78b0*/  R2UR UR8, R18 ;  /* 0x00000000120872ca */ /* 0x000fe200000e0000 */
[----:B------:R-:W-:Y:S01]  /*78c0*/  ULDC.64 UR4, c[0x0][0x198] ;  /* 0x0000660000047ab9 */ /* 0x000fe20000000a00 */
[----:B------:R-:W-:Y:S01]  /*78d0*/  UMOV UR9, 0x40 ;  /* 0x0000004000097882 */ /* 0x000fe20000000000 */
[----:B------:R-:W-:Y:S01]  /*78e0*/  UIADD3 UR4, UP0, UR4, 0x670, URZ ;  /* 0x0000067004047890 */ /* 0x000fe2000ff1e03f */
[----:B------:R-:W-:-:S03]  /*78f0*/  UMOV UR10, UR42 ;  /* 0x0000002a000a7c82 */ /* 0x000fc60008000000 */
[----:B------:R-:W3:Y:S01]  /*7900*/  S2UR UR11, SR_CTAID.Y ;  /* 0x00000000000b79c3 */ /* 0x000ee20000002600 */
[----:B------:R-:W-:-:S05]  /*7910*/  UIADD3.X UR5, URZ, UR5, URZ, UP0, !UPT ;  /* 0x000000053f057290 */ /* 0x000fca00087fe43f */
[----:B------:R-:W-:-:S09]  /*7920*/  UIADD3 UR8, UR8, -0x2200, URZ ;  /* 0xffffde0008087890 */ /* 0x000fd2000fffe03f */
[----:B---3--:R3:W-:Y:S02]  /*7930*/  UTMASTG.4D [UR8], [UR4] ;  /* 0x00000008040073b5 */ /* 0x0087e40008018000 */
[----:B---3--:R0:W-:Y:S02]  /*7940*/  UTMACMDFLUSH ;  /* 0x00000000000079b7 */ /* 0x0081e40000000000 */
.L_x_70:
[----:B------:R-:W-:Y:S05]  /*7950*/  BSYNC B0 ;  /* 0x0000000000007941 */ /* 0x000fea0003800000 */
.L_x_69:
[----:B------:R-:W-:Y:S01]  /*7960*/  UIADD3 UR37, UR37, -0x1, URZ ;  /* 0xffffffff25257890 */ /* 0x000fe2000fffe03f */
[----:B------:R-:W-:-:S04]  /*7970*/  DEPBAR.LE SB0, 0x0 ;  /* 0x000080000000791a */ /* 0x000fc80000000000 */
[----:B------:R-:W-:-:S04]  /*7980*/  USHF.L.U32 UR4, UR37, 0x3, URZ ;  /* 0x0000000325047899 */ /* 0x000fc8000800063f */
[----:B------:R-:W-:-:S04]  /*7990*/  ULOP3.LUT UR4, UR4, 0x8, URZ, 0xe2, !UPT ;  /* 0x0000000804047892 */ /* 0x000fc8000f8ee23f */
[----:B------:R-:W-:-:S06]  /*79a0*/  ULOP3.LUT UR4, UR4, 0x18, URZ, 0x3c, !UPT ;  /* 0x0000001804047892 */ /* 0x000fcc000f8e3c3f */
[----:B-12---:R-:W-:-:S04]  /*79b0*/  MOV R0, UR4 ;  /* 0x0000000400007c02 */ /* 0x006fc80008000f00 */
[----:B------:R-:W-:Y:S01]  /*79c0*/  SYNCS.ARRIVE.TRANS64.A1T0 RZ, [R0+UR36+0x15090], RZ ;  /* 0x015090ff00ff79a7 */ /* 0x000fe20008100024 */
[----:B------:R-:W-:Y:S05]  /*79d0*/  EXIT ;  /* 0x000000000000794d */ /* 0x000fea0003800000 */
.L_x_6:
[----:B------:R-:W-:-:S08]  /*79e0*/  UISETP.NE.AND UP0, UPT, UR5, 0x1, UPT ;  /* 0x000000010500788c */ /* 0x000fd0000bf05270 */
[----:B------:R-:W1:-:S00]  /*79f0*/  USETMAXREG.DEALLOC.CTAPOOL 0x18 ;  /* 0x00000018000079c8 */ /* 0x000e4000080e0500 */
[----:B------:R-:W-:-:S13]  /*7a00*/  PLOP3.LUT P0, PT, PT, PT, UP0, 0x80, 0x0 ;  /* 0x000000000000781c */ /* 0x000fda0003f0f008 */
[----:B------:R-:W-:Y:S05]  /*7a10*/  @P0 EXIT ;  /* 0x000000000000094d */ /* 0x000fea0003800000 */
[----:B------:R-:W2:Y:S01]  /*7a20*/  S2UR UR11, SR_CTAID.X ;  /* 0x00000000000b79c3 */ /* 0x000ea20000002500 */
[----:B------:R-:W-:Y:S01]  /*7a30*/  ELECT P3, URZ, PT ;  /* 0x00000000003f782f */ /* 0x000fe20003860000 */
[----:B------:R-:W-:Y:S01]  /*7a40*/  BSSY B0, `(.L_x_71) ;  /* 0x0000035000007945 */ /* 0x000fe20003800000 */
[----:B-1----:R-:W-:Y:S01]  /*7a50*/  MOV R2, RZ ;  /* 0x000000ff00027202 */ /* 0x002fe20000000f00 */
[----:B------:R-:W-:Y:S01]  /*7a60*/  IMAD.MOV.U32 R8, RZ, RZ, RZ ;  /* 0x000000ffff087224 */ /* 0x000fe200078e00ff */
[----:B------:R-:W-:-:S03]  /*7a70*/  MOV R4, RZ ;  /* 0x000000ff00047202 */ /* 0x000fc60000000f00 */
[----:B------:R-:W1:Y:S08]  /*7a80*/  S2UR UR36, SR_CTAID.Y ;  /* 0x00000000002479c3 */ /* 0x000e700000002600 */
[----:B------:R-:W3:Y:S01]  /*7a90*/  S2UR UR37, SR_CTAID.Z ;  /* 0x00000000002579c3 */ /* 0x000ee20000002700 */
[----:B--2---:R-:W-:Y:S01]  /*7aa0*/  USHF.L.U32 UR11, UR11, 0x7, URZ ;  /* 0x000000070b0b7899 */ /* 0x004fe2000800063f */
[----:B------:R-:W-:Y:S11]  /*7ab0*/  @!P3 BRA `(.L_x_72) ;  /* 0x0000000000b4b947 */ /* 0x000ff60003800000 */
[----:B------:R-:W2:Y:S01]  /*7ac0*/  S2R R4, SR_CgaCtaId ;  /* 0x0000000000047919 */ /* 0x000ea20000008800 */
[----:B------:R-:W-:Y:S02]  /*7ad0*/  MOV R3, 0x400 ;  /* 0x0000040000037802 */ /* 0x000fe40000000f00 */
[----:B------:R-:W-:Y:S02]  /*7ae0*/  MOV R5, 0x1 ;  /* 0x0000000100057802 */ /* 0x000fe40000000f00 */
[----:B--2---:R-:W-:Y:S02]  /*7af0*/  LEA R4, R4, R3, 0x18 ;  /* 0x0000000304047211 */ /* 0x004fe400078ec0ff */
[----:B------:R-:W-:-:S04]  /*7b00*/  SHF.L.U32 R3, R5, 0x1f, RZ ;  /* 0x0000001f05037819 */ /* 0x000fc800000006ff */
[----:B------:R-:W2:Y:S02]  /*7b10*/  SYNCS.PHASECHK.TRANS64.TRYWAIT P0, [R4+URZ+0x15060], R3 ;  /* 0x01506003040075a7 */ /* 0x000ea4000800017f */
[----:B--2---:R-:W-:Y:S05]  /*7b20*/  @!P0 BRA `(.L_x_73) ;  /* 0x0000001400d88947 */ /* 0x004fea0003800000 */
.L_x_110:
[----:B------:R-:W-:Y:S01]  /*7b30*/  ULOP3.LUT UR5, UR4, 0x2, URZ, 0xfc, !UPT ;  /* 0x0000000204057892 */ /* 0x000fe2000f8efc3f */
[----:B--2---:R-:W-:-:S03]  /*7b40*/  @P2 IMAD.MOV.U32 R3, RZ, RZ, 0x3000 ;  /* 0x00003000ff032424 */ /* 0x004fc600078e00ff */
[----:B------:R-:W-:Y:S01]  /*7b50*/  UPRMT UR5, UR5, 0x9910, URZ ;  /* 0x0000991005057896 */ /* 0x000fe2000800003f */
[----:B------:R2:W-:Y:S03]  /*7b60*/  @P2 SYNCS.ARRIVE.TRANS64 RZ, [R4+URZ+0x15050], R3 ;  /* 0x0150500304ff29a7 */ /* 0x0005e6000800003f */
[----:B------:R-:W-:-:S06]  /*7b70*/  UISETP.NE.AND UP0, UPT, UR5, 0x2, UPT ;  /* 0x000000020500788c */ /* 0x000fcc000bf05270 */
[----:B------:R-:W-:-:S13]  /*7b80*/  PLOP3.LUT P0, PT, PT, PT, UP0, 0x80, 0x0 ;  /* 0x000000000000781c */ /* 0x000fda0003f0f008 */
[----:B--2---:R-:W-:Y:S05]  /*7b90*/  @P0 BRA `(.L_x_74) ;  /* 0x0000000000040947 */ /* 0x004fea0003800000 */
[----:B-1-3--:R-:W-:Y:S01]  /*7ba0*/  BPT.TRAP 0x1 ;  /* 0x000000040000795c */ /* 0x00afe20000300000 */
.L_x_74:
[----:B------:R-:W-:-:S04]  /*7bb0*/  LOP3.LUT P0, RZ, R0, 0x1f, RZ, 0xc0, !PT ;  /* 0x0000001f00ff7812 */ /* 0x000fc8000780c0ff */
[----:B------:R-:W-:-:S13]  /*7bc0*/  PLOP3.LUT P0, PT, P0, P2, PT, 0x2a, 0x0 ;  /* 0x000000000000781c */ /* 0x000fda0000704572 */
[----:B------:R-:W-:Y:S05]  /*7bd0*/  @P0 BRA `(.L_x_75) ;  /* 0x0000000000040947 */ /* 0x000fea0003800000 */
[----:B-1-3--:R-:W-:Y:S01]  /*7be0*/  BPT.TRAP 0x1 ;  /* 0x000000040000795c */ /* 0x00afe20000300000 */
.L_x_75:
[----:B------:R-:W-:Y:S01]  /*7bf0*/  R2UR UR8, R4 ;  /* 0x00000000040872ca */ /* 0x000fe200000e0000 */
[----:B------:R-:W-:Y:S01]  /*7c00*/  ULDC.64 UR6, c[0x0][0x198] ;  /* 0x0000660000067ab9 */ /* 0x000fe20000000a00 */
[----:B------:R-:W-:Y:S01]  /*7c10*/  UMOV UR14, 0x0 ;  /* 0x00000000000e7882 */ /* 0x000fe20000000000 */
[----:B------:R-:W-:Y:S01]  /*7c20*/  UIADD3 UR6, UP0, UR6, 0xf0, URZ ;  /* 0x000000f006067890 */ /* 0x000fe2000ff1e03f */
[----:B------:R-:W-:Y:S01]  /*7c30*/  MOV R8, 0x40 ;  /* 0x0000004000087802 */ /* 0x000fe20000000f00 */
[----:B------:R-:W-:Y:S01]  /*7c40*/  UMOV UR15, 0x10000000 ;  /* 0x10000000000f7882 */ /* 0x000fe20000000000 */
[----:B------:R-:W-:Y:S01]  /*7c50*/  UMOV UR10, URZ ;  /* 0x0000003f000a7c82 */ /* 0x000fe20008000000 */
[----:B------:R-:W-:Y:S01]  /*7c60*/  UIADD3.X UR7, URZ, UR7, URZ, UP0, !UPT ;  /* 0x000000073f077290 */ /* 0x000fe200087fe43f */
[----:B------:R-:W-:Y:S01]  /*7c70*/  MOV R4, 0x1 ;  /* 0x0000000100047802 */ /* 0x000fe20000000f00 */
[----:B-1----:R-:W-:Y:S01]  /*7c80*/  UMOV UR12, UR36 ;  /* 0x00000024000c7c82 */ /* 0x002fe20008000000 */
[----:B---3--:R-:W-:Y:S01]  /*7c90*/  UMOV UR13, UR37 ;  /* 0x00000025000d7c82 */ /* 0x008fe20008000000 */
[----:B------:R-:W-:Y:S01]  /*7ca0*/  UMOV UR18, 0x20 ;  /* 0x0000002000127882 */ /* 0x000fe20000000000 */
[----:B------:R-:W-:Y:S01]  /*7cb0*/  UMOV UR19, UR11 ;  /* 0x0000000b00137c82 */ /* 0x000fe20008000000 */
[----:B------:R-:W-:-:S02]  /*7cc0*/  UIADD3 UR9, UR8, 0x15050, URZ ;  /* 0x0001505008097890 */ /* 0x000fc4000fffe03f */
[----:B------:R-:W-:Y:S02]  /*7cd0*/  UIADD3 UR16, UR8, 0x1000, URZ ;  /* 0x0000100008107890 */ /* 0x000fe4000fffe03f */
[----:B------:R-:W-:Y:S01]  /*7ce0*/  UIADD3 UR32, UR8, 0x2000, URZ ;  /* 0x0000200008207890 */ /* 0x000fe2000fffe03f */
[----:B------:R-:W-:Y:S01]  /*7cf0*/  UMOV UR20, UR36 ;  /* 0x0000002400147c82 */ /* 0x000fe20008000000 */
[----:B------:R-:W-:Y:S01]  /*7d00*/  UMOV UR21, UR37 ;  /* 0x0000002500157c82 */ /* 0x000fe20008000000 */
[----:B------:R-:W-:Y:S01]  /*7d10*/  UMOV UR17, UR9 ;  /* 0x0000000900117c82 */ /* 0x000fe20008000000 */
[----:B------:R-:W-:Y:S01]  /*7d20*/  UMOV UR34, 0x40 ;  /* 0x0000004000227882 */ /* 0x000fe20000000000 */
[----:B------:R-:W-:Y:S01]  /*7d30*/  UMOV UR35, UR11 ;  /* 0x0000000b00237c82 */ /* 0x000fe20008000000 */
[----:B------:R-:W-:Y:S01]  /*7d40*/  UMOV UR33, UR9 ;  /* 0x0000000900217c82 */ /* 0x000fe20008000000 */
[----:B------:R2:W-:Y:S01]  /*7d50*/  UTMALDG.4D [UR8], [UR6], desc[UR14] ;  /* 0x00000e08060075b4 */ /* 0x0005e20008019000 */
[----:B------:R2:W-:Y:S01]  /*7d60*/  UTMALDG.4D [UR16], [UR6], desc[UR14] ;  /* 0x00000e10060075b4 */ /* 0x0005e20008019000 */
[----:B------:R2:W-:Y:S02]  /*7d70*/  UTMALDG.4D [UR32], [UR6], desc[UR14] ;  /* 0x00000e20060075b4 */ /* 0x0005e40008019000 */
[----:B--2---:R-:W-:Y:S01]  /*7d80*/  NOP ;  /* 0x0000000000007918 */ /* 0x004fe20000000000 */
.L_x_72:
[----:B-1-3--:R-:W-:Y:S05]  /*7d90*/  BSYNC B0 ;  /* 0x0000000000007941 */ /* 0x00afea0003800000 */
.L_x_71:
[----:B------:R-:W1:Y:S01]  /*7da0*/  LDC R3, c[0x0][0x28c] ;  /* 0x0000a300ff037b82 */ /* 0x000e620000000800 */
[----:B------:R-:W-:Y:S01]  /*7db0*/  BSSY B0, `(.L_x_76) ;  /* 0x0000031000007945 */ /* 0x000fe20003800000 */
[----:B-1----:R-:W-:-:S13]  /*7dc0*/  ISETP.GT.AND P4, PT, R3, RZ, P3 ;  /* 0x000000ff0300720c */ /* 0x002fda0001f84270 */
[----:B------:R-:W-:Y:S05]  /*7dd0*/  @!P4 BRA `(.L_x_77) ;  /* 0x0000000000b8c947 */ /* 0x000fea0003800000 */
[----:B------:R-:W1:Y:S01]  /*7de0*/  S2R R5, SR_CgaCtaId ;  /* 0x0000000000057919 */ /* 0x000e620000008800 */
[----:B------:R-:W-:-:S04]  /*7df0*/  MOV R2, 0x400 ;  /* 0x0000040000027802 */ /* 0x000fc80000000f00 */
[----:B-1----:R-:W-:Y:S01]  /*7e00*/  LEA R2, R5, R2, 0x18 ;  /* 0x0000000205027211 */ /* 0x002fe200078ec0ff */
[----:B------:R-:W-:-:S05]  /*7e10*/  IMAD.MOV.U32 R5, RZ, RZ, 0x1 ;  /* 0x00000001ff057424 */ /* 0x000fca00078e00ff */
[----:B------:R-:W-:-:S04]  /*7e20*/  SHF.L.U32 R5, R5, 0x1f, RZ ;  /* 0x0000001f05057819 */ /* 0x000fc800000006ff */
[----:B------:R-:W1:Y:S02]  /*7e30*/  SYNCS.PHASECHK.TRANS64.TRYWAIT P0, [R2+URZ+0x15028], R5 ;  /* 0x01502805020075a7 */ /* 0x000e64000800017f */
[----:B-1----:R-:W-:Y:S05]  /*7e40*/  @!P0 BRA `(.L_x_78) ;  /* 0x0000001400248947 */ /* 0x002fea0003800000 */
.L_x_111:
[----:B------:R-:W-:Y:S01]  /*7e50*/  ULOP3.LUT UR5, UR4, 0x2, URZ, 0xfc, !UPT ;  /* 0x0000000204057892 */ /* 0x000fe2000f8efc3f */
[----:B-1----:R-:W-:-:S03]  /*7e60*/  @P2 MOV R5, 0x3000 ;  /* 0x0000300000052802 */ /* 0x002fc60000000f00 */
[----:B------:R-:W-:Y:S01]  /*7e70*/  UPRMT UR5, UR5, 0x9910, URZ ;  /* 0x0000991005057896 */ /* 0x000fe2000800003f */
[----:B------:R1:W-:Y:S03]  /*7e80*/  @P2 SYNCS.ARRIVE.TRANS64 RZ, [R2+URZ+0x15000], R5 ;  /* 0x0150000502ff29a7 */ /* 0x0003e6000800003f */
[----:B------:R-:W-:-:S06]  /*7e90*/  UISETP.NE.AND UP0, UPT, UR5, 0x2, UPT ;  /* 0x000000020500788c */ /* 0x000fcc000bf05270 */
[----:B------:R-:W-:-:S13]  /*7ea0*/  PLOP3.LUT P0, PT, PT, PT, UP0, 0x80, 0x0 ;  /* 0x000000000000781c */ /* 0x000fda0003f0f008 */
[----:B-1----:R-:W-:Y:S05]  /*7eb0*/  @P0 BRA `(.L_x_79) ;  /* 0x0000000000040947 */ /* 0x002fea0003800000 */
[----:B------:R-:W-:Y:S01]  /*7ec0*/  BPT.TRAP 0x1 ;  /* 0x000000040000795c */ /* 0x000fe20000300000 */
.L_x_79:
[----:B------:R-:W-:-:S04]  /*7ed0*/  LOP3.LUT P0, RZ, R0, 0x1f, RZ, 0xc0, !PT ;  /* 0x0000001f00ff7812 */ /* 0x000fc8000780c0ff */
[----:B------:R-:W-:-:S13]  /*7ee0*/  PLOP3.LUT P0, PT, P0, P2, PT, 0x2a, 0x0 ;  /* 0x000000000000781c */ /* 0x000fda0000704572 */
[----:B------:R-:W-:Y:S05]  /*7ef0*/  @P0 BRA `(.L_x_80) ;  /* 0x0000000000040947 */ /* 0x000fea0003800000 */
[----:B------:R-:W-:Y:S01]  /*7f00*/  BPT.TRAP 0x1 ;  /* 0x000000040000795c */ /* 0x000fe20000300000 */
.L_x_80:
[----:B------:R-:W-:Y:S01]  /*7f10*/  R2UR UR16, R2 ;  /* 0x00000000021072ca */ /* 0x000fe200000e0000 */
[----:B------:R-:W-:Y:S01]  /*7f20*/  ULDC.64 UR6, c[0x0][0x198] ;  /* 0x0000660000067ab9 */ /* 0x000fe20000000a00 */
[----:B------:R-:W-:Y:S01]  /*7f30*/  UMOV UR35, URZ ;  /* 0x0000003f00237c82 */ /* 0x000fe20008000000 */
[----:B------:R-:W-:Y:S01]  /*7f40*/  UIADD3 UR6, UP0, UR6, 0x1f0, URZ ;  /* 0x000001f006067890 */ /* 0x000fe2000ff1e03f */
[----:B------:R-:W-:Y:S01]  /*7f50*/  MOV R2, 0x1 ;  /* 0x0000000100027802 */ /* 0x000fe20000000f00 */
[----:B------:R-:W-:Y:S01]  /*7f60*/  UMOV UR8, 0x0 ;  /* 0x0000000000087882 */ /* 0x000fe20000000000 */
[----:B------:R-:W-:Y:S01]  /*7f70*/  UMOV UR9, 0x10000000 ;  /* 0x1000000000097882 */ /* 0x000fe20000000000 */
[----:B------:R-:W-:Y:S01]  /*7f80*/  UIADD3.X UR7, URZ, UR7, URZ, UP0, !UPT ;  /* 0x000000073f077290 */ /* 0x000fe200087fe43f */
[----:B------:R-:W-:Y:S01]  /*7f90*/  UMOV UR34, URZ ;  /* 0x0000003f00227c82 */ /* 0x000fe20008000000 */
[----:B------:R-:W-:Y:S01]  /*7fa0*/  UMOV UR26, 0x20 ;  /* 0x00000020001a7882 */ /* 0x000fe20000000000 */
[----:B------:R-:W-:Y:S01]  /*7fb0*/  UMOV UR28, UR36 ;  /* 0x00000024001c7c82 */ /* 0x000fe20008000000 */
[----:B------:R-:W-:-:S02]  /*7fc0*/  UMOV UR29, UR37 ;  /* 0x00000025001d7c82 */ /* 0x000fc40008000000 */
[----:B------:R-:W-:Y:S02]  /*7fd0*/  UIADD3 UR32, UR16, 0x6000, URZ ;  /* 0x0000600010207890 */ /* 0x000fe4000fffe03f */
[----:B------:R-:W-:Y:S02]  /*7fe0*/  UIADD3 UR33, UR16, 0x15000, URZ ;  /* 0x0001500010217890 */ /* 0x000fe4000fffe03f */
[----:B------:R-:W-:Y:S02]  /*7ff0*/  UIADD3 UR24, UR16, 0x7000, URZ ;  /* 0x0000700010187890 */ /* 0x000fe4000fffe03f */
[----:B------:R-:W-:Y:S01]  /*8000*/  UIADD3 UR16, UR16, 0x8000, URZ ;  /* 0x0000800010107890 */ /* 0x000fe2000fffe03f */
[----:B------:R-:W-:Y:S02]  /*8010*/  UMOV UR27, UR35 ;  /* 0x00000023001b7c82 */ /* 0x000fe40008000000 */
[----:B------:R-:W-:Y:S01]  /*8020*/  UMOV UR25, UR33 ;  /* 0x0000002100197c82 */ /* 0x000fe20008000000 */
[----:B------:R-:W-:Y:S01]  /*8030*/  UMOV UR18, 0x40 ;  /* 0x0000004000127882 */ /* 0x000fe20000000000 */
[----:B------:R-:W-:Y:S01]  /*8040*/  UMOV UR20, UR36 ;  /* 0x0000002400147c82 */ /* 0x000fe20008000000 */
[----:B------:R-:W-:Y:S01]  /*8050*/  UMOV UR21, UR37 ;  /* 0x0000002500157c82 */ /* 0x000fe20008000000 */
[----:B------:R-:W-:Y:S01]  /*8060*/  UMOV UR19, UR35 ;  /* 0x0000002300137c82 */ /* 0x000fe20008000000 */
[----:B------:R1:W-:Y:S01]  /*8070*/  UTMALDG.4D [UR32], [UR6], desc[UR8] ;  /* 0x00000820060075b4 */ /* 0x0003e20008019000 */
[----:B------:R-:W-:Y:S01]  /*8080*/  UMOV UR17, UR33 ;  /* 0x0000002100117c82 */ /* 0x000fe20008000000 */
[----:B------:R1:W-:Y:S01]  /*8090*/  UTMALDG.4D [UR24], [UR6], desc[UR8] ;  /* 0x00000818060075b4 */ /* 0x0003e20008019000 */
[----:B------:R1:W-:Y:S02]  /*80a0*/  UTMALDG.4D [UR16], [UR6], desc[UR8] ;  /* 0x00000810060075b4 */ /* 0x0003e40008019000 */
[----:B-1----:R-:W-:Y:S01]  /*80b0*/  NOP ;  /* 0x0000000000007918 */ /* 0x002fe20000000000 */
.L_x_77:
[----:B------:R-:W-:Y:S05]  /*80c0*/  BSYNC B0 ;  /* 0x0000000000007941 */ /* 0x000fea0003800000 */
.L_x_76:
[----:B------:R-:W-:Y:S04]  /*80d0*/  BSSY B0, `(.L_x_81) ;  /* 0x0000033000007945 */ /* 0x000fe80003800000 */
[----:B------:R-:W-:Y:S05]  /*80e0*/  @!P3 BRA `(.L_x_82) ;  /* 0x0000000000c4b947 */ /* 0x000fea0003800000 */
[----:B------:R-:W1:Y:S01]  /*80f0*/  S2R R6, SR_CgaCtaId ;  /* 0x0000000000067919 */ /* 0x000e620000008800 */
[----:B------:R-:W-:-:S04]  /*8100*/  MOV R5, 0x400 ;  /* 0x0000040000057802 */ /* 0x000fc80000000f00 */
[----:B-1----:R-:W-:Y:S01]  /*8110*/  LEA R7, R6, R5, 0x18 ;  /* 0x0000000506077211 */ /* 0x002fe200078ec0ff */
[----:B------:R-:W-:-:S03]  /*8120*/  IMAD.MOV.U32 R6, RZ, RZ, 0x1 ;  /* 0x00000001ff067424 */ /* 0x000fc600078e00ff */
[----:B------:R-:W-:Y:S02]  /*8130*/  LEA R5, R4, R7, 0x3 ;  /* 0x0000000704057211 */ /* 0x000fe400078e18ff */
[----:B------:R-:W-:-:S04]  /*8140*/  SHF.L.U32 R6, R6, 0x1f, RZ ;  /* 0x0000001f06067819 */ /* 0x000fc800000006ff */
[----:B------:R-:W1:Y:S02]  /*8150*/  SYNCS.PHASECHK.TRANS64.TRYWAIT P0, [R5+URZ+0x15060], R6 ;  /* 0x01506006050075a7 */ /* 0x000e64000800017f */
[----:B-1----:R-:W-:Y:S05]  /*8160*/  @!P0 BRA `(.L_x_83) ;  /* 0x0000001000708947 */ /* 0x002fea0003800000 */
.L_x_112:
        /* <DEDUP_REMOVED lines=8> */
.L_x_84:
[----:B------:R-:W-:-:S04]  /*81f0*/  LOP3.LUT P0, RZ, R0, 0x1f, RZ, 0xc0, !PT ;  /* 0x0000001f00ff7812 */ /* 0x000fc8000780c0ff */
[----:B------:R-:W-:-:S13]  /*8200*/  PLOP3.LUT P0, PT, P0, P2, PT, 0x2a, 0x0 ;  /* 0x000000000000781c */ /* 0x000fda0000704572 */
[----:B------:R-:W-:Y:S05]  /*8210*/  @P0 BRA `(.L_x_85) ;  /* 0x0000000000040947 */ /* 0x000fea0003800000 */
[----:B------:R-:W-:Y:S01]  /*8220*/  BPT.TRAP 0x1 ;  /* 0x000000040000795c */ /* 0x000fe20000300000 */
.L_x_85:
[----:B------:R-:W-:Y:S01]  /*8230*/  R2UR UR24, R4 ;  /* 0x00000000041872ca */ /* 0x000fe200000e0000 */
[----:B------:R-:W-:Y:S01]  /*8240*/  ULDC.64 UR6, c[0x0][0x198] ;  /* 0x0000660000067ab9 */ /* 0x000fe20000000a00 */
[----:B------:R-:W-:Y:S01]  /*8250*/  R2UR UR5, R7 ;  /* 0x00000000070572ca */ /* 0x000fe200000e0000 */
[----:B------:R-:W-:Y:S01]  /*8260*/  UIADD3 UR6, UP0, UR6, 0xf0, URZ ;  /* 0x000000f006067890 */ /* 0x000fe2000ff1e03f */
[----:B------:R-:W-:Y:S01]  /*8270*/  R2UR UR27, R8 ;  /* 0x00000000081b72ca */ /* 0x000fe200000e0000 */
[----:B------:R-:W-:Y:S01]  /*8280*/  UMOV UR8, 0x0 ;  /* 0x0000000000087882 */ /* 0x000fe20000000000 */
[----:B------:R-:W-:Y:S01]  /*8290*/  R2UR UR25, R5 ;  /* 0x00000000051972ca */ /* 0x000fe200000e0000 */
[----:B------:R-:W-:Y:S01]  /*82a0*/  UIADD3.X UR7, URZ, UR7, URZ, UP0, !UPT ;  /* 0x000000073f077290 */ /* 0x000fe200087fe43f */
[----:B------:R-:W-:Y:S01]  /*82b0*/  UMOV UR9, 0x10000000 ;  /* 0x1000000000097882 */ /* 0x000fe20000000000 */
[----:B------:R-:W-:Y:S01]  /*82c0*/  UMOV UR26, URZ ;  /* 0x0000003f001a7c82 */ /* 0x000fe20008000000 */
[----:B------:R-:W-:Y:S01]  /*82d0*/  UMOV UR28, UR36 ;  /* 0x00000024001c7c82 */ /* 0x000fe20008000000 */
[----:B------:R-:W-:Y:S01]  /*82e0*/  UMOV UR29, UR37 ;  /* 0x00000025001d7c82 */ /* 0x000fe20008000000 */
[----:B------:R-:W-:Y:S01]  /*82f0*/  UMOV UR18, 0x20 ;  /* 0x0000002000127882 */ /* 0x000fe20000000000 */
[----:B------:R-:W-:-:S02]  /*8300*/  UMOV UR20, UR36 ;  /* 0x0000002400147c82 */ /* 0x000fc40008000000 */
[----:B------:R-:W-:Y:S02]  /*8310*/  UIMAD UR24, UR24, 0x3000, UR5 ;  /* 0x00003000181878a4 */ /* 0x000fe4000f8e0205 */
[----:B------:R-:W-:Y:S02]  /*8320*/  UIADD3 UR27, UR11, UR27, URZ ;  /* 0x0000001b0b1b7290 */ /* 0x000fe4000fffe03f */
[----:B------:R-:W-:Y:S02]  /*8330*/  UIADD3 UR25, UR25, 0x15050, URZ ;  /* 0x0001505019197890 */ /* 0x000fe4000fffe03f */
[----:B------:R-:W-:Y:S02]  /*8340*/  UIADD3 UR16, UR24, 0x1000, URZ ;  /* 0x0000100018107890 */ /* 0x000fe4000fffe03f */
[----:B------:R-:W-:Y:S01]  /*8350*/  UIADD3 UR32, UR24, 0x2000, URZ ;  /* 0x0000200018207890 */ /* 0x000fe2000fffe03f */
[----:B------:R-:W-:Y:S02]  /*8360*/  UMOV UR21, UR37 ;  /* 0x0000002500157c82 */ /* 0x000fe40008000000 */
[----:B------:R-:W-:Y:S01]  /*8370*/  UMOV UR17, UR25 ;  /* 0x0000001900117c82 */ /* 0x000fe20008000000 */
[----:B------:R-:W-:Y:S01]  /*8380*/  UMOV UR19, UR27 ;  /* 0x0000001b00137c82 */ /* 0x000fe20008000000 */
[----:B------:R-:W-:Y:S01]  /*8390*/  UMOV UR34, 0x40 ;  /* 0x0000004000227882 */ /* 0x000fe20000000000 */
[----:B------:R-:W-:Y:S01]  /*83a0*/  UMOV UR33, UR25 ;  /* 0x0000001900217c82 */ /* 0x000fe20008000000 */
[----:B------:R1:W-:Y:S01]  /*83b0*/  UTMALDG.4D [UR24], [UR6], desc[UR8] ;  /* 0x00000818060075b4 */ /* 0x0003e20008019000 */
[----:B------:R-:W-:Y:S01]  /*83c0*/  UMOV UR35, UR27 ;  /* 0x0000001b00237c82 */ /* 0x000fe20008000000 */
[----:B------:R1:W-:Y:S01]  /*83d0*/  UTMALDG.4D [UR16], [UR6], desc[UR8] ;  /* 0x00000810060075b4 */ /* 0x0003e20008019000 */
[----:B------:R1:W-:Y:S02]  /*83e0*/  UTMALDG.4D [UR32], [UR6], desc[UR8] ;  /* 0x00000820060075b4 */ /* 0x0003e40008019000 */
[----:B-1----:R-:W-:Y:S01]  /*83f0*/  NOP ;  /* 0x0000000000007918 */ /* 0x002fe20000000000 */
.L_x_82:
[----:B------:R-:W-:Y:S05]  /*8400*/  BSYNC B0 ;  /* 0x0000000000007941 */ /* 0x000fea0003800000 */
.L_x_81:
[----:B------:R-:W-:Y:S01]  /*8410*/  BSSY B0, `(.L_x_86) ;  /* 0x0000035000007945 */ /* 0x000fe20003800000 */
[----:B------:R-:W-:-:S03]  /*8420*/  IMAD.MOV.U32 R8, RZ, RZ, RZ ;  /* 0x000000ffff087224 */ /* 0x000fc600078e00ff */
[----:B------:R-:W-:Y:S05]  /*8430*/  @!P4 BRA `(.L_x_87) ;  /* 0x0000000000c8c947 */ /* 0x000fea0003800000 */
[----:B------:R-:W1:Y:S01]  /*8440*/  S2R R5, SR_CgaCtaId ;  /* 0x0000000000057919 */ /* 0x000e620000008800 */
[----:B------:R-:W-:Y:S02]  /*8450*/  MOV R4, 0x400 ;  /* 0x0000040000047802 */ /* 0x000fe40000000f00 */
[----:B------:R-:W-:-:S04]  /*8460*/  MOV R7, 0x1 ;  /* 0x0000000100077802 */ /* 0x000fc80000000f00 */
[----:B------:R-:W-:Y:S02]  /*8470*/  SHF.L.U32 R7, R7, 0x1f, RZ ;  /* 0x0000001f07077819 */ /* 0x000fe400000006ff */
[----:B-1----:R-:W-:-:S04]  /*8480*/  LEA R5, R5, R4, 0x18 ;  /* 0x0000000405057211 */ /* 0x002fc800078ec0ff */
[----:B------:R-:W-:-:S04]  /*8490*/  LEA R4, R2, R5, 0x3 ;  /* 0x0000000502047211 */ /* 0x000fc800078e18ff */
[----:B------:R-:W1:Y:S02]  /*84a0*/  SYNCS.PHASECHK.TRANS64.TRYWAIT P0, [R4+URZ+0x15028], R7 ;  /* 0x01502807040075a7 */ /* 0x000e64000800017f */
[----:B-1----:R-:W-:Y:S05]  /*84b0*/  @!P0 BRA `(.L_x_88) ;  /* 0x0000000c00b08947 */ /* 0x002fea0003800000 */
.L_x_113:
[----:B------:R-:W-:Y:S01]  /*84c0*/  ULOP3.LUT UR5, UR4, 0x2, URZ, 0xfc, !UPT ;  /* 0x0000000204057892 */ /* 0x000fe2000f8efc3f */
[----:B-1----:R-:W-:-:S03]  /*84d0*/  @P2 IMAD.MOV.U32 R7, RZ, RZ, 0x3000 ;  /* 0x00003000ff072424 */ /* 0x002fc600078e00ff */
[----:B------:R-:W-:Y:S01]  /*84e0*/  UPRMT UR5, UR5, 0x9910, URZ ;  /* 0x0000991005057896 */ /* 0x000fe2000800003f */
[----:B------:R1:W-:Y:S03]  /*84f0*/  @P2 SYNCS.ARRIVE.TRANS64 RZ, [R4+URZ+0x15000], R7 ;  /* 0x0150000704ff29a7 */ /* 0x0003e6000800003f */
[----:B------:R-:W-:-:S06]  /*8500*/  UISETP.NE.AND UP0, UPT, UR5, 0x2, UPT ;  /* 0x000000020500788c */ /* 0x000fcc000bf05270 */
[----:B------:R-:W-:-:S13]  /*8510*/  PLOP3.LUT P0, PT, PT, PT, UP0, 0x80, 0x0 ;  /* 0x000000000000781c */ /* 0x000fda0003f0f008 */
[----:B-1----:R-:W-:Y:S05]  /*8520*/  @P0 BRA `(.L_x_89) ;  /* 0x0000000000040947 */ /* 0x002fea0003800000 */
[----:B------:R-:W-:Y:S01]  /*8530*/  BPT.TRAP 0x1 ;  /* 0x000000040000795c */ /* 0x000fe20000300000 */
.L_x_89:
[----:B------:R-:W-:-:S04]  /*8540*/  LOP3.LUT P0, RZ, R0, 0x1f, RZ, 0xc0, !PT ;  /* 0x0000001f00ff7812 */ /* 0x000fc8000780c0ff */
[----:B------:R-:W-:-:S13]  /*8550*/  PLOP3.LUT P0, PT, P0, P2, PT, 0x2a, 0x0 ;  /* 0x000000000000781c */ /* 0x000fda0000704572 */
[----:B------:R-:W-:Y:S05]  /*8560*/  @P0 BRA `(.L_x_90) ;  /* 0x0000000000040947 */ /* 0x000fea0003800000 */
[----:B------:R-:W-:Y:S01]  /*8570*/  BPT.TRAP 0x1 ;  /* 0x000000040000795c */ /* 0x000fe20000300000 */
.L_x_90:
[----:B------:R-:W-:Y:S01]  /*8580*/  IMAD R5, R2, 0x3000, R5 ;  /* 0x0000300002057824 */ /* 0x000fe200078e0205 */
[----:B------:R-:W-:Y:S01]  /*8590*/  R2UR UR25, R4 ;  /* 0x00000000041972ca */ /* 0x000fe200000e0000 */
[----:B------:R-:W-:Y:S01]  /*85a0*/  ULDC.64 UR6, c[0x0][0x198] ;  /* 0x0000660000067ab9 */ /* 0x000fe20000000a00 */
[----:B------:R-:W-:Y:S01]  /*85b0*/  UMOV UR27, URZ ;  /* 0x0000003f001b7c82 */ /* 0x000fe20008000000 */
[----:B------:R-:W-:Y:S01]  /*85c0*/  UIADD3 UR6, UP0, UR6, 0x2f0, URZ ;  /* 0x000002f006067890 */ /* 0x000fe2000ff1e03f */
[----:B------:R-:W-:Y:S01]  /*85d0*/  R2UR UR32, R5 ;  /* 0x00000000052072ca */ /* 0x000fe200000e0000 */
[----:B------:R-:W-:Y:S01]  /*85e0*/  UMOV UR8, 0x0 ;  /* 0x0000000000087882 */ /* 0x000fe20000000000 */
[----:B------:R-:W-:Y:S01]  /*85f0*/  UMOV UR9, 0x10000000 ;  /* 0x1000000000097882 */ /* 0x000fe20000000000 */
[----:B------:R-:W-:Y:S01]  /*8600*/  UIADD3.X UR7, URZ, UR7, URZ, UP0, !UPT ;  /* 0x000000073f077290 */ /* 0x000fe200087fe43f */
[----:B------:R-:W-:Y:S01]  /*8610*/  IADD3 R2, R2, 0x1, RZ ;  /* 0x0000000102027810 */ /* 0x000fe20007ffe0ff */
[----:B------:R-:W-:Y:S01]  /*8620*/  UMOV UR26, URZ ;  /* 0x0000003f001a7c82 */ /* 0x000fe20008000000 */
[----:B------:R-:W-:Y:S01]  /*8630*/  UMOV UR28, UR36 ;  /* 0x00000024001c7c82 */ /* 0x000fe20008000000 */
[----:B------:R-:W-:Y:S01]  /*8640*/  UMOV UR29, UR37 ;  /* 0x00000025001d7c82 */ /* 0x000fe20008000000 */
[----:B------:R-:W-:Y:S01]  /*8650*/  UMOV UR18, 0x20 ;  /* 0x0000002000127882 */ /* 0x000fe20000000000 */
[----:B------:R-:W-:Y:S01]  /*8660*/  UIADD3 UR25, UR25, 0x15000, URZ ;  /* 0x0001500019197890 */ /* 0x000fe2000fffe03f */
[----:B------:R-:W-:Y:S01]  /*8670*/  MOV R8, 0x1 ;  /* 0x0000000100087802 */ /* 0x000fe20000000f00 */
[----:B------:R-:W-:Y:S01]  /*8680*/  UMOV UR20, UR36 ;  /* 0x0000002400147c82 */ /* 0x000fe20008000000 */
[----:B------:R-:W-:Y:S01]  /*8690*/  UMOV UR21, UR37 ;  /* 0x0000002500157c82 */ /* 0x000fe20008000000 */
[----:B------:R-:W-:-:S02]  /*86a0*/  UIADD3 UR24, UR32, 0x6000, URZ ;  /* 0x0000600020187890 */ /* 0x000fc4000fffe03f */
[----:B------:R-:W-:Y:S02]  /*86b0*/  UIADD3 UR16, UR32, 0x7000, URZ ;  /* 0x0000700020107890 */ /* 0x000fe4000fffe03f */
[----:B------:R-:W-:Y:S01]  /*86c0*/  UIADD3 UR32, UR32, 0x8000, URZ ;  /* 0x0000800020207890 */ /* 0x000fe2000fffe03f */
[----:B------:R-:W-:Y:S01]  /*86d0*/  UMOV UR19, UR27 ;  /* 0x0000001b00137c82 */ /* 0x000fe20008000000 */
[----:B------:R-:W-:Y:S01]  /*86e0*/  UMOV UR17, UR25 ;  /* 0x0000001900117c82 */ /* 0x000fe20008000000 */
[----:B------:R-:W-:Y:S01]  /*86f0*/  UMOV UR34, 0x40 ;  /* 0x0000004000227882 */ /* 0x000fe20000000000 */
[----:B------:R-:W-:Y:S01]  /*8700*/  UMOV UR35, UR27 ;  /* 0x0000001b00237c82 */ /* 0x000fe20008000000 */
[----:B------:R1:W-:Y:S01]  /*8710*/  UTMALDG.4D [UR24], [UR6], desc[UR8] ;  /* 0x00000818060075b4 */ /* 0x0003e20008019000 */
[----:B------:R-:W-:Y:S01]  /*8720*/  UMOV UR33, UR25 ;  /* 0x0000001900217c82 */ /* 0x000fe20008000000 */
[----:B------:R1:W-:Y:S02]  /*8730*/  UTMALDG.4D [UR16], [UR6], desc[UR8] ;  /* 0x00000810060075b4 */ /* 0x0003e40008019000 */
[----:B------:R1:W-:Y:S02]  /*8740*/  UTMALDG.4D [UR32], [UR6], desc[UR8] ;  /* 0x00000820060075b4 */ /* 0x0003e40008019000 */
[----:B-1----:R-:W-:Y:S01]  /*8750*/  NOP ;  /* 0x0000000000007918 */ /* 0x002fe20000000000 */
.L_x_87:
[----:B------:R-:W-:Y:S05]  /*8760*/  BSYNC B0 ;  /* 0x0000000000007941 */ /* 0x000fea0003800000 */
.L_x_86:
[----:B------:R-:W-:-:S13]  /*8770*/  ISETP.GE.AND P0, PT, R3, 0x41, PT ;  /* 0x000000410300780c */ /* 0x000fda0003f06270 */
[----:B------:R-:W-:Y:S05]  /*8780*/  @!P0 EXIT ;  /* 0x000000000000894d */ /* 0x000fea0003800000 */
[----:B------:R-:W-:Y:S01]  /*8790*/  VIADD R3, R3, 0x3f ;  /* 0x0000003f03037836 */ /* 0x000fe20000000000 */
[----:B------:R-:W-:Y:S01]  /*87a0*/  LOP3.LUT P0, RZ, R0, 0x1f, RZ, 0xc0, !PT ;  /* 0x0000001f00ff7812 */ /* 0x000fe2000780c0ff */
[----:B------:R-:W-:Y:S03]  /*87b0*/  BSSY B0, `(.L_x_91) ;  /* 0x0000076000007945 */ /* 0x000fe60003800000 */
[----:B------:R-:W-:Y:S02]  /*87c0*/  SHF.R.S32.HI R0, RZ, 0x1f, R3 ;  /* 0x0000001fff007819 */ /* 0x000fe40000011403 */
[----:B------:R-:W-:Y:S02]  /*87d0*/  PLOP3.LUT P0, PT, P0, P2, PT, 0x2a, 0x0 ;  /* 0x000000000000781c */ /* 0x000fe40000704572 */
[----:B------:R-:W-:Y:S02]  /*87e0*/  LEA.HI R0, R0, R3, RZ, 0x6 ;  /* 0x0000000300007211 */ /* 0x000fe400078f30ff */
[----:B------:R-:W-:-:S02]  /*87f0*/  MOV R3, UR4 ;  /* 0x0000000400037c02 */ /* 0x000fc40008000f00 */
[----:B------:R-:W-:Y:S02]  /*8800*/  SHF.R.S32.HI R4, RZ, 0x6, R0 ;  /* 0x00000006ff047819 */ /* 0x000fe40000011400 */
[----:B------:R-:W-:Y:S01]  /*8810*/  LOP3.LUT R0, R3, 0x2, RZ, 0xfc, !PT ;  /* 0x0000000203007812 */ /* 0x000fe200078efcff */
[----:B------:R-:W-:Y:S01]  /*8820*/  IMAD.MOV.U32 R3, RZ, RZ, 0x1 ;  /* 0x00000001ff037424 */ /* 0x000fe200078e00ff */
[----:B------:R-:W-:-:S07]  /*8830*/  SHF.L.U32 R4, R4, 0x1, RZ ;  /* 0x0000000104047819 */ /* 0x000fce00000006ff */
.L_x_102:
[----:B------:R-:W-:Y:S04]  /*8840*/  BSSY B1, `(.L_x_92) ;  /* 0x0000033000017945 */ /* 0x000fe80003800000 */
[----:B------:R-:W-:Y:S05]  /*8850*/  @!P3 BRA `(.L_x_93) ;  /* 0x0000000000c4b947 */ /* 0x000fea0003800000 */
[----:B------:R-:W1:Y:S01]  /*8860*/  S2R R6, SR_CgaCtaId ;  /* 0x0000000000067919 */ /* 0x000e620000008800 */
[----:B------:R-:W-:-:S04]  /*8870*/  MOV R5, 0x400 ;  /* 0x0000040000057802 */ /* 0x000fc80000000f00 */
[----:B-1----:R-:W-:Y:S02]  /*8880*/  LEA R7, R6, R5, 0x18 ;  /* 0x0000000506077211 */ /* 0x002fe400078ec0ff */
[----:B------:R-:W-:Y:S02]  /*8890*/  SHF.L.U32 R5, R3, 0x1f, RZ ;  /* 0x0000001f03057819 */ /* 0x000fe400000006ff */
[----:B------:R-:W-:-:S04]  /*88a0*/  LEA R6, R2, R7, 0x3 ;  /* 0x0000000702067211 */ /* 0x000fc800078e18ff */
[----:B------:R-:W1:Y:S02]  /*88b0*/  SYNCS.PHASECHK.TRANS64.TRYWAIT P4, [R6+URZ+0x15028], R5 ;  /* 0x01502805060075a7 */ /* 0x000e64000808017f */
[----:B-1----:R-:W-:Y:S05]  /*88c0*/  @!P4 BRA `(.L_x_94) ;  /* 0x0000000800c0c947 */ /* 0x002fea0003800000 */
.L_x_114:
[----:B-1----:R-:W-:-:S04]  /*88d0*/  @P2 MOV R5, 0x3000 ;  /* 0x0000300000052802 */ /* 0x002fc80000000f00 */
[----:B------:R1:W-:Y:S02]  /*88e0*/  @P2 SYNCS.ARRIVE.TRANS64 RZ, [R6+URZ+0x15000], R5 ;  /* 0x0150000506ff29a7 */ /* 0x0003e4000800003f */
[----:B-1----:R-:W-:-:S04]  /*88f0*/  PRMT R5, R0, 0x9910, RZ ;  /* 0x0000991000057816 */ /* 0x002fc800000000ff */
[----:B------:R-:W-:-:S13]  /*8900*/  ISETP.NE.AND P4, PT, R5, 0x2, PT ;  /* 0x000000020500780c */ /* 0x000fda0003f85270 */
[----:B------:R-:W-:Y:S05]  /*8910*/  @P4 BRA `(.L_x_95) ;  /* 0x0000000000044947 */ /* 0x000fea0003800000 */
[----:B------:R-:W-:Y:S01]  /*8920*/  BPT.TRAP 0x1 ;  /* 0x000000040000795c */ /* 0x000fe20000300000 */
.L_x_95:
[----:B------:R-:W-:Y:S05]  /*8930*/  @P0 BRA `(.L_x_96) ;  /* 0x0000000000040947 */ /* 0x000fea0003800000 */
[----:B------:R-:W-:Y:S01]  /*8940*/  BPT.TRAP 0x1 ;  /* 0x000000040000795c */ /* 0x000fe20000300000 */
.L_x_96:
[----:B------:R-:W-:Y:S01]  /*8950*/  IMAD R7, R2, 0x3000, R7 ;  /* 0x0000300002077824 */ /* 0x000fe200078e0207 */
[----:B------:R-:W-:Y:S01]  /*8960*/  R2UR UR33, R6 ;  /* 0x00000000062172ca */ /* 0x000fe200000e0000 */
[----:B------:R-:W-:Y:S01]  /*8970*/  ULDC.64 UR6, c[0x0][0x198] ;  /* 0x0000660000067ab9 */ /* 0x000fe20000000a00 */
[----:B------:R-:W-:Y:S01]  /*8980*/  R2UR UR35, R8 ;  /* 0x00000000082372ca */ /* 0x000fe200000e0000 */
[----:B------:R-:W-:Y:S01]  /*8990*/  UIADD3 UR6, UP0, UR6, 0x1f0, URZ ;  /* 0x000001f006067890 */ /* 0x000fe2000ff1e03f */
[----:B------:R-:W-:Y:S01]  /*89a0*/  R2UR UR16, R7 ;  /* 0x00000000071072ca */ /* 0x000fe200000e0000 */
[----:B------:R-:W-:Y:S01]  /*89b0*/  UMOV UR8, 0x0 ;  /* 0x0000000000087882 */ /* 0x000fe20000000000 */
[----:B------:R-:W-:Y:S01]  /*89c0*/  UMOV UR9, 0x10000000 ;  /* 0x1000000000097882 */ /* 0x000fe20000000000 */
[----:B------:R-:W-:Y:S01]  /*89d0*/  UIADD3.X UR7, URZ, UR7, URZ, UP0, !UPT ;  /* 0x000000073f077290 */ /* 0x000fe200087fe43f */
[----:B------:R-:W-:Y:S01]  /*89e0*/  VIADD R5, R2, 0x1 ;  /* 0x0000000102057836 */ /* 0x000fe20000000000 */
[----:B------:R-:W-:Y:S01]  /*89f0*/  UMOV UR34, URZ ;  /* 0x0000003f00227c82 */ /* 0x000fe20008000000 */
[----:B------:R-:W-:Y:S01]  /*8a00*/  UMOV UR26, 0x20 ;  /* 0x00000020001a7882 */ /* 0x000fe20000000000 */
[----:B------:R-:W-:Y:S01]  /*8a10*/  UMOV UR28, UR36 ;  /* 0x00000024001c7c82 */ /* 0x000fe20008000000 */
[----:B------:R-:W-:Y:S01]  /*8a20*/  UMOV UR29, UR37 ;  /* 0x00000025001d7c82 */ /* 0x000fe20008000000 */
[----:B------:R-:W-:Y:S01]  /*8a30*/  UIADD3 UR33, UR33, 0x15000, URZ ;  /* 0x0001500021217890 */ /* 0x000fe2000fffe03f */
[----:B------:R-:W-:Y:S01]  /*8a40*/  ISETP.NE.AND P4, PT, R5, 0x5, PT ;  /* 0x000000050500780c */ /* 0x000fe20003f85270 */
[----:B------:R-:W-:-:S02]  /*8a50*/  USHF.L.U32 UR35, UR35, 0x6, URZ ;  /* 0x0000000623237899 */ /* 0x000fc4000800063f */
[----:B------:R-:W-:Y:S01]  /*8a60*/  UIADD3 UR32, UR16, 0x6000, URZ ;  /* 0x0000600010207890 */ /* 0x000fe2000fffe03f */
[----:B------:R-:W-:Y:S01]  /*8a70*/  SEL R2, RZ, 0x1, P4 ;  /* 0x00000001ff027807 */ /* 0x000fe20002000000 */
[----:B------:R-:W-:Y:S02]  /*8a80*/  UIADD3 UR24, UR16, 0x7000, URZ ;  /* 0x0000700010187890 */ /* 0x000fe4000fffe03f */
[----:B------:R-:W-:Y:S01]  /*8a90*/  UIADD3 UR16, UR16, 0x8000, URZ ;  /* 0x0000800010107890 */ /* 0x000fe2000fffe03f */
[----:B------:R-:W-:Y:S01]  /*8aa0*/  LOP3.LUT R3, R3, R2, RZ, 0x3c, !PT ;  /* 0x0000000203037212 */ /* 0x000fe200078e3cff */
[----:B------:R-:W-:Y:S01]  /*8ab0*/  UMOV UR25, UR33 ;  /* 0x0000002100197c82 */ /* 0x000fe20008000000 */
[----:B------:R-:W-:Y:S01]  /*8ac0*/  UMOV UR27, UR35 ;  /* 0x00000023001b7c82 */ /* 0x000fe20008000000 */
[----:B------:R-:W-:Y:S01]  /*8ad0*/  UMOV UR18, 0x40 ;  /* 0x0000004000127882 */ /* 0x000fe20000000000 */
[----:B------:R-:W-:Y:S01]  /*8ae0*/  UMOV UR20, UR36 ;  /* 0x0000002400147c82 */ /* 0x000fe20008000000 */
[----:B------:R-:W-:Y:S01]  /*8af0*/  UMOV UR21, UR37 ;  /* 0x0000002500157c82 */ /* 0x000fe20008000000 */
[----:B------:R-:W-:Y:S01]  /*8b00*/  UMOV UR17, UR33 ;  /* 0x0000002100117c82 */ /* 0x000fe20008000000 */
[----:B------:R-:W-:Y:S01]  /*8b10*/  UMOV UR19, UR35 ;  /* 0x0000002300137c82 */ /* 0x000fe20008000000 */
[----:B------:R1:W-:Y:S01]  /*8b20*/  UTMALDG.4D [UR32], [UR6], desc[UR8] ;  /* 0x00000820060075b4 */ /* 0x0003e20008019000 */
[----:B------:R-:W-:Y:S01]  /*8b30*/  SEL R2, R5, RZ, P4 ;  /* 0x000000ff05027207 */ /* 0x000fe20002000000 */
[----:B------:R1:W-:Y:S01]  /*8b40*/  UTMALDG.4D [UR24], [UR6], desc[UR8] ;  /* 0x00000818060075b4 */ /* 0x0003e20008019000 */
[----:B------:R1:W-:Y:S02]  /*8b50*/  UTMALDG.4D [UR16], [UR6], desc[UR8] ;  /* 0x00000810060075b4 */ /* 0x0003e40008019000 */
[----:B-1----:R-:W-:-:S03]  /*8b60*/  NOP ;  /* 0x0000000000007918 */ /* 0x002fc60000000000 */
.L_x_93:
[----:B------:R-:W-:Y:S05]  /*8b70*/  BSYNC B1 ;  /* 0x0000000000017941 */ /* 0x000fea0003800000 */
.L_x_92:
[----:B------:R-:W-:Y:S01]  /*8b80*/  ISETP.LT.OR P4, PT, R4, 0x4, !P3 ;  /* 0x000000040400780c */ /* 0x000fe20005f81670 */
[----:B------:R-:W-:-:S12]  /*8b90*/  BSSY B1, `(.L_x_97) ;  /* 0x0000034000017945 */ /* 0x000fd80003800000 */
[----:B------:R-:W-:Y:S05]  /*8ba0*/  @P4 BRA `(.L_x_98) ;  /* 0x0000000000c84947 */ /* 0x000fea0003800000 */
[----:B------:R-:W1:Y:S01]  /*8bb0*/  S2R R6, SR_CgaCtaId ;  /* 0x0000000000067919 */ /* 0x000e620000008800 */
[----:B------:R-:W-:Y:S02]  /*8bc0*/  MOV R5, 0x400 ;  /* 0x0000040000057802 */ /* 0x000fe40000000f00 */
[----:B------:R-:W-:Y:S02]  /*8bd0*/  SHF.L.U32 R7, R3, 0x1f, RZ ;  /* 0x0000001f03077819 */ /* 0x000fe400000006ff */
[----:B-1----:R-:W-:-:S04]  /*8be0*/  LEA R5, R6, R5, 0x18 ;  /* 0x0000000506057211 */ /* 0x002fc800078ec0ff */
[----:B------:R-:W-:-:S04]  /*8bf0*/  LEA R6, R2, R5, 0x3 ;  /* 0x0000000502067211 */ /* 0x000fc800078e18ff */
[----:B------:R-:W1:Y:S02]  /*8c00*/  SYNCS.PHASECHK.TRANS64.TRYWAIT P4, [R6+URZ+0x15028], R7 ;  /* 0x01502807060075a7 */ /* 0x000e64000808017f */
[----:B-1----:R-:W-:Y:S05]  /*8c10*/  @!P4 BRA `(.L_x_99) ;  /* 0x000000080000c947 */ /* 0x002fea0003800000 */
.L_x_115:
[----:B-1----:R-:W-:-:S04]  /*8c20*/  @P1 MOV R7, 0x3000 ;  /* 0x0000300000071802 */ /* 0x002fc80000000f00 */
[----:B------:R1:W-:Y:S02]  /*8c30*/  @P1 SYNCS.ARRIVE.TRANS64 RZ, [R6+URZ+0x15000], R7 ;  /* 0x0150000706ff19a7 */ /* 0x0003e4000800003f */
[----:B-1----:R-:W-:-:S04]  /*8c40*/  PRMT R7, R0, 0x9910, RZ ;  /* 0x0000991000077816 */ /* 0x002fc800000000ff */
[----:B------:R-:W-:-:S13]  /*8c50*/  ISETP.NE.AND P4, PT, R7, 0x2, PT ;  /* 0x000000020700780c */ /* 0x000fda0003f85270 */
[----:B------:R-:W-:Y:S05]  /*8c60*/  @P4 BRA `(.L_x_100) ;  /* 0x0000000000044947 */ /* 0x000fea0003800000 */
[----:B------:R-:W-:Y:S01]  /*8c70*/  BPT.TRAP 0x1 ;  /* 0x000000040000795c */ /* 0x000fe20000300000 */
.L_x_100:
[----:B------:R-:W-:Y:S05]  /*8c80*/  @P0 BRA `(.L_x_101) ;  /* 0x0000000000040947 */ /* 0x000fea0003800000 */
[----:B------:R-:W-:Y:S01]  /*8c90*/  BPT.TRAP 0x1 ;  /* 0x000000040000795c */ /* 0x000fe20000300000 */
.L_x_101:
        /* <DEDUP_REMOVED lines=16> */
[----:B------:R-:W-:Y:S01]  /*8da0*/  USHF.L.U32 UR35, UR35, 0x6, URZ ;  /* 0x0000000623237899 */ /* 0x000fe2000800063f */
[----:B------:R-:W-:Y:S01]  /*8db0*/  IADD3 R8, R8, 0x1, RZ ;  /* 0x0000000108087810 */ /* 0x000fe20007ffe0ff */
[----:B------:R-:W-:Y:S01]  /*8dc0*/  UIADD3 UR32, UR16, 0x6000, URZ ;  /* 0x0000600010207890 */ /* 0x000fe2000fffe03f */
[----:B------:R-:W-:Y:S01]  /*8dd0*/  SEL R6, RZ, 0x1, P4 ;  /* 0x00000001ff067807 */ /* 0x000fe20002000000 */
[----:B------:R-:W-:Y:S01]  /*8de0*/  UIADD3 UR24, UR16, 0x7000, URZ ;  /* 0x0000700010187890 */ /* 0x000fe2000fffe03f */
[----:B------:R-:W-:Y:S01]  /*8df0*/  SEL R2, R2, RZ, P4 ;  /* 0x000000ff02027207 */ /* 0x000fe20002000000 */
        /* <DEDUP_REMOVED lines=13> */
.L_x_98:
[----:B------:R-:W-:Y:S05]  /*8ed0*/  BSYNC B1 ;  /* 0x0000000000017941 */ /* 0x000fea0003800000 */
.L_x_97:
[C---:B------:R-:W-:Y:S02]  /*8ee0*/  ISETP.GT.AND P4, PT, R4.reuse, 0x4, PT ;  /* 0x000000040400780c */ /* 0x040fe40003f84270 */
[----:B------:R-:W-:-:S11]  /*8ef0*/  IADD3 R4, R4, -0x2, RZ ;  /* 0xfffffffe04047810 */ /* 0x000fd60007ffe0ff */
[----:B------:R-:W-:Y:S05]  /*8f00*/  @P4 BRA `(.L_x_102) ;  /* 0xfffffff8004c4947 */ /* 0x000fea000383ffff */
[----:B------:R-:W-:Y:S05]  /*8f10*/  BSYNC B0 ;  /* 0x0000000000007941 */ /* 0x000fea0003800000 */
.L_x_91:
[----:B------:R-:W-:Y:S05]  /*8f20*/  EXIT ;  /* 0x000000000000794d */ /* 0x000fea0003800000 */
.L_x_15:
[----:B--2---:R-:W-:-:S04]  /*8f30*/  IMAD.U32 R3, RZ, RZ, UR8 ;  /* 0x00000008ff037e24 */ /* 0x004fc8000f8e00ff */
[----:B------:R2:W3:Y:S03]  /*8f40*/  SYNCS.PHASECHK.TRANS64.TRYWAIT P1, [R3+URZ+0x15050], R2 ;  /* 0x01505002030075a7 */ /* 0x0004e6000802017f */
[----:B---3--:R-:W-:Y:S05]  /*8f50*/  @!P1 NANOSLEEP.SYNCS 0x989680 ;  /* 0x009896800000995d */ /* 0x008fea0003900000 */
[----:B------:R-:W3:Y:S02]  /*8f60*/  @!P1 SYNCS.PHASECHK.TRANS64 P1, [R3+URZ+0x15050], R2 ;  /* 0x01505002030095a7 */ /* 0x000ee4000802007f */
[----:B---3--:R-:W-:Y:S05]  /*8f70*/  @!P1 BRA `(.L_x_15) ;  /* 0xfffffffc00ec9947 */ /* 0x008fea000383ffff */
[----:B------:R-:W-:Y:S05]  /*8f80*/  BRA `(.L_x_103) ;  /* 0xffffff7c00907947 */ /* 0x000fea000383ffff */
.L_x_17:
[----:B--2---:R-:W-:-:S04]  /*8f90*/  MOV R2, UR36 ;  /* 0x0000002400027c02 */ /* 0x004fc80008000f00 */
[----:B------:R2:W3:Y:S03]  /*8fa0*/  SYNCS.PHASECHK.TRANS64.TRYWAIT P1, [R2+URZ+0x15000], R7 ;  /* 0x01500007020075a7 */ /* 0x0004e6000802017f */
[----:B---3--:R-:W-:Y:S05]  /*8fb0*/  @!P1 NANOSLEEP.SYNCS 0x989680 ;  /* 0x009896800000995d */ /* 0x008fea0003900000 */
[----:B------:R-:W3:Y:S02]  /*8fc0*/  @!P1 SYNCS.PHASECHK.TRANS64 P1, [R2+URZ+0x15000], R7 ;  /* 0x01500007020095a7 */ /* 0x000ee4000802007f */
[----:B---3--:R-:W-:Y:S05]  /*8fd0*/  @!P1 BRA `(.L_x_17) ;  /* 0xfffffffc00ec9947 */ /* 0x008fea000383ffff */
[----:B------:R-:W-:Y:S05]  /*8fe0*/  BRA `(.L_x_104) ;  /* 0xffffff7c00987947 */ /* 0x000fea000383ffff */
.L_x_18:
[----:B--2---:R-:W-:-:S04]  /*8ff0*/  MOV R3, UR32 ;  /* 0x0000002000037c02 */ /* 0x004fc80008000f00 */
[----:B------:R2:W3:Y:S03]  /*9000*/  SYNCS.PHASECHK.TRANS64.TRYWAIT P1, [R3+URZ+-0x8], R2 ;  /* 0xfffff802030075a7 */ /* 0x0004e6000802017f */
[----:B---3--:R-:W-:Y:S05]  /*9010*/  @!P1 NANOSLEEP.SYNCS 0x989680 ;  /* 0x009896800000995d */ /* 0x008fea0003900000 */
[----:B------:R-:W3:Y:S02]  /*9020*/  @!P1 SYNCS.PHASECHK.TRANS64 P1, [R3+URZ+-0x8], R2 ;  /* 0xfffff802030095a7 */ /* 0x000ee4000802007f */
[----:B---3--:R-:W-:Y:S05]  /*9030*/  @!P1 BRA `(.L_x_18) ;  /* 0xfffffffc00ec9947 */ /* 0x008fea000383ffff */
[----:B------:R-:W-:Y:S05]  /*9040*/  BRA `(.L_x_105) ;  /* 0xffffff7c00947947 */ /* 0x000fea000383ffff */
.L_x_20:
[----:B--2---:R-:W-:-:S04]  /*9050*/  IMAD.U32 R8, RZ, RZ, UR36 ;  /* 0x00000024ff087e24 */ /* 0x004fc8000f8e00ff */
[----:B------:R2:W3:Y:S03]  /*9060*/  SYNCS.PHASECHK.TRANS64.TRYWAIT P1, [R8+URZ+0x15008], R7 ;  /* 0x01500807080075a7 */ /* 0x0004e6000802017f */
[----:B---3--:R-:W-:Y:S05]  /*9070*/  @!P1 NANOSLEEP.SYNCS 0x989680 ;  /* 0x009896800000995d */ /* 0x008fea0003900000 */
[----:B------:R-:W3:Y:S02]  /*9080*/  @!P1 SYNCS.PHASECHK.TRANS64 P1, [R8+URZ+0x15008], R7 ;  /* 0x01500807080095a7 */ /* 0x000ee4000802007f */
[----:B---3--:R-:W-:Y:S05]  /*9090*/  @!P1 BRA `(.L_x_20) ;  /* 0xfffffffc00ec9947 */ /* 0x008fea000383ffff */
[----:B------:R-:W-:Y:S05]  /*90a0*/  BRA `(.L_x_106) ;  /* 0xffffff9400587947 */ /* 0x000fea000383ffff */
.L_x_25:
[----:B--2---:R-:W-:-:S04]  /*90b0*/  MOV R5, UR10 ;  /* 0x0000000a00057c02 */ /* 0x004fc80008000f00 */
[----:B------:R2:W3:Y:S03]  /*90c0*/  SYNCS.PHASECHK.TRANS64.TRYWAIT P2, [R5+URZ+0x15000], R4 ;  /* 0x01500004050075a7 */ /* 0x0004e6000804017f */
[----:B---3--:R-:W-:Y:S05]  /*90d0*/  @!P2 NANOSLEEP.SYNCS 0x989680 ;  /* 0x009896800000a95d */ /* 0x008fea0003900000 */
[----:B------:R-:W3:Y:S02]  /*90e0*/  @!P2 SYNCS.PHASECHK.TRANS64 P2, [R5+URZ+0x15000], R4 ;  /* 0x015000040500a5a7 */ /* 0x000ee4000804007f */
[----:B---3--:R-:W-:Y:S05]  /*90f0*/  @!P2 BRA `(.L_x_25) ;  /* 0xfffffffc00eca947 */ /* 0x008fea000383ffff */
[----:B------:R-:W-:Y:S05]  /*9100*/  BRA `(.L_x_107) ;  /* 0xffffff9800147947 */ /* 0x000fea000383ffff */
.L_x_29:
[----:B-1----:R-:W-:-:S04]  /*9110*/  MOV R9, UR7 ;  /* 0x0000000700097c02 */ /* 0x002fc80008000f00 */
[----:B------:R1:W2:Y:S03]  /*9120*/  SYNCS.PHASECHK.TRANS64.TRYWAIT P2, [R9+URZ+0x15000], R10 ;  /* 0x0150000a090075a7 */ /* 0x0002a6000804017f */
[----:B--2---:R-:W-:Y:S05]  /*9130*/  @!P2 NANOSLEEP.SYNCS 0x989680 ;  /* 0x009896800000a95d */ /* 0x004fea0003900000 */
[----:B------:R-:W2:Y:S02]  /*9140*/  @!P2 SYNCS.PHASECHK.TRANS64 P2, [R9+URZ+0x15000], R10 ;  /* 0x0150000a0900a5a7 */ /* 0x000ea4000804007f */
[----:B--2---:R-:W-:Y:S05]  /*9150*/  @!P2 BRA `(.L_x_29) ;  /* 0xfffffffc00eca947 */ /* 0x004fea000383ffff */
[----:B------:R-:W-:Y:S05]  /*9160*/  BRA `(.L_x_28) ;  /* 0xffffffac00947947 */ /* 0x000fea000383ffff */
.L_x_37:
[----:B--2---:R-:W-:-:S04]  /*9170*/  IMAD.U32 R5, RZ, RZ, UR10 ;  /* 0x0000000aff057e24 */ /* 0x004fc8000f8e00ff */
[----:B------:R2:W3:Y:S03]  /*9180*/  SYNCS.PHASECHK.TRANS64.TRYWAIT P2, [R5+URZ+0x15000], R4 ;  /* 0x01500004050075a7 */ /* 0x0004e6000804017f */
[----:B---3--:R-:W-:Y:S05]  /*9190*/  @!P2 NANOSLEEP.SYNCS 0x989680 ;  /* 0x009896800000a95d */ /* 0x008fea0003900000 */
[----:B------:R-:W3:Y:S02]  /*91a0*/  @!P2 SYNCS.PHASECHK.TRANS64 P2, [R5+URZ+0x15000], R4 ;  /* 0x015000040500a5a7 */ /* 0x000ee4000804007f */
[----:B---3--:R-:W-:Y:S05]  /*91b0*/  @!P2 BRA `(.L_x_37) ;  /* 0xfffffffc00eca947 */ /* 0x008fea000383ffff */
[----:B------:R-:W-:Y:S05]  /*91c0*/  BRA `(.L_x_108) ;  /* 0xffffffb0008c7947 */ /* 0x000fea000383ffff */
.L_x_41:
[----:B-1----:R-:W-:-:S04]  /*91d0*/  MOV R9, UR7 ;  /* 0x0000000700097c02 */ /* 0x002fc80008000f00 */
[----:B------:R1:W2:Y:S03]  /*91e0*/  SYNCS.PHASECHK.TRANS64.TRYWAIT P2, [R9+URZ+0x15000], R8 ;  /* 0x01500008090075a7 */ /* 0x0002a6000804017f */
[----:B--2---:R-:W-:Y:S05]  /*91f0*/  @!P2 NANOSLEEP.SYNCS 0x989680 ;  /* 0x009896800000a95d */ /* 0x004fea0003900000 */
[----:B------:R-:W2:Y:S02]  /*9200*/  @!P2 SYNCS.PHASECHK.TRANS64 P2, [R9+URZ+0x15000], R8 ;  /* 0x015000080900a5a7 */ /* 0x000ea4000804007f */
[----:B--2---:R-:W-:Y:S05]  /*9210*/  @!P2 BRA `(.L_x_41) ;  /* 0xfffffffc00eca947 */ /* 0x004fea000383ffff */
[----:B------:R-:W-:Y:S05]  /*9220*/  BRA `(.L_x_40) ;  /* 0xffffffcc00107947 */ /* 0x000fea000383ffff */
.L_x_57:
[----:B-1----:R-:W-:-:S04]  /*9230*/  MOV R3, UR32 ;  /* 0x0000002000037c02 */ /* 0x002fc80008000f00 */
[----:B------:R1:W2:Y:S03]  /*9240*/  SYNCS.PHASECHK.TRANS64.TRYWAIT P0, [R3+URZ+0x8], R0 ;  /* 0x00000800030075a7 */ /* 0x0002a6000800017f */
[----:B--2---:R-:W-:Y:S05]  /*9250*/  @!P0 NANOSLEEP.SYNCS 0x989680 ;  /* 0x009896800000895d */ /* 0x004fea0003900000 */
[----:B------:R-:W2:Y:S02]  /*9260*/  @!P0 SYNCS.PHASECHK.TRANS64 P0, [R3+URZ+0x8], R0 ;  /* 0x00000800030085a7 */ /* 0x000ea4000800007f */
[----:B--2---:R-:W-:Y:S05]  /*9270*/  @!P0 BRA `(.L_x_57) ;  /* 0xfffffffc00ec8947 */ /* 0x004fea000383ffff */
[----:B------:R-:W-:Y:S05]  /*9280*/  BRA `(.L_x_109) ;  /* 0xffffffd4006c7947 */ /* 0x000fea000383ffff */
.L_x_73:
[----:B--2---:R2:W4:Y:S02]  /*9290*/  SYNCS.PHASECHK.TRANS64.TRYWAIT P0, [R4+URZ+0x15060], R3 ;  /* 0x01506003040075a7 */ /* 0x004524000800017f */
[----:B----4-:R-:W-:Y:S05]  /*92a0*/  @!P0 NANOSLEEP.SYNCS 0x989680 ;  /* 0x009896800000895d */ /* 0x010fea0003900000 */
[----:B------:R-:W4:Y:S02]  /*92b0*/  @!P0 SYNCS.PHASECHK.TRANS64 P0, [R4+URZ+0x15060], R3 ;  /* 0x01506003040085a7 */ /* 0x000f24000800007f */
[----:B----4-:R-:W-:Y:S05]  /*92c0*/  @!P0 BRA `(.L_x_73) ;  /* 0xfffffffc00f08947 */ /* 0x010fea000383ffff */
[----:B------:R-:W-:Y:S05]  /*92d0*/  BRA `(.L_x_110) ;  /* 0xffffffe800147947 */ /* 0x000fea000383ffff */
.L_x_78:
[----:B-1----:R1:W2:Y:S02]  /*92e0*/  SYNCS.PHASECHK.TRANS64.TRYWAIT P0, [R2+URZ+0x15028], R5 ;  /* 0x01502805020075a7 */ /* 0x0022a4000800017f */
[----:B--2---:R-:W-:Y:S05]  /*92f0*/  @!P0 NANOSLEEP.SYNCS 0x989680 ;  /* 0x009896800000895d */ /* 0x004fea0003900000 */
[----:B------:R-:W2:Y:S02]  /*9300*/  @!P0 SYNCS.PHASECHK.TRANS64 P0, [R2+URZ+0x15028], R5 ;  /* 0x01502805020085a7 */ /* 0x000ea4000800007f */
[----:B--2---:R-:W-:Y:S05]  /*9310*/  @!P0 BRA `(.L_x_78) ;  /* 0xfffffffc00f08947 */ /* 0x004fea000383ffff */
[----:B------:R-:W-:Y:S05]  /*9320*/  BRA `(.L_x_111) ;  /* 0xffffffe800c87947 */ /* 0x000fea000383ffff */
.L_x_83:
[----:B-1----:R1:W2:Y:S02]  /*9330*/  SYNCS.PHASECHK.TRANS64.TRYWAIT P0, [R5+URZ+0x15060], R6 ;  /* 0x01506006050075a7 */ /* 0x0022a4000800017f */
[----:B--2---:R-:W-:Y:S05]  /*9340*/  @!P0 NANOSLEEP.SYNCS 0x989680 ;  /* 0x009896800000895d */ /* 0x004fea0003900000 */
[----:B------:R-:W2:Y:S02]  /*9350*/  @!P0 SYNCS.PHASECHK.TRANS64 P0, [R5+URZ+0x15060], R6 ;  /* 0x01506006050085a7 */ /* 0x000ea4000800007f */
[----:B--2---:R-:W-:Y:S05]  /*9360*/  @!P0 BRA `(.L_x_83) ;  /* 0xfffffffc00f08947 */ /* 0x004fea000383ffff */
[----:B------:R-:W-:Y:S05]  /*9370*/  BRA `(.L_x_112) ;  /* 0xffffffec007c7947 */ /* 0x000fea000383ffff */
.L_x_88:
[----:B-1----:R1:W2:Y:S02]  /*9380*/  SYNCS.PHASECHK.TRANS64.TRYWAIT P0, [R4+URZ+0x15028], R7 ;  /* 0x01502807040075a7 */ /* 0x0022a4000800017f */
[----:B--2---:R-:W-:Y:S05]  /*9390*/  @!P0 NANOSLEEP.SYNCS 0x989680 ;  /* 0x009896800000895d */ /* 0x004fea0003900000 */
[----:B------:R-:W2:Y:S02]  /*93a0*/  @!P0 SYNCS.PHASECHK.TRANS64 P0, [R4+URZ+0x15028], R7 ;  /* 0x01502807040085a7 */ /* 0x000ea4000800007f */
[----:B--2---:R-:W-:Y:S05]  /*93b0*/  @!P0 BRA `(.L_x_88) ;  /* 0xfffffffc00f08947 */ /* 0x004fea000383ffff */
[----:B------:R-:W-:Y:S05]  /*93c0*/  BRA `(.L_x_113) ;  /* 0xfffffff0003c7947 */ /* 0x000fea000383ffff */
.L_x_94:
[----:B-1----:R1:W2:Y:S02]  /*93d0*/  SYNCS.PHASECHK.TRANS64.TRYWAIT P4, [R6+URZ+0x15028], R5 ;  /* 0x01502805060075a7 */ /* 0x0022a4000808017f */
[----:B--2---:R-:W-:Y:S05]  /*93e0*/  @!P4 NANOSLEEP.SYNCS 0x989680 ;  /* 0x009896800000c95d */ /* 0x004fea0003900000 */
[----:B------:R-:W2:Y:S02]  /*93f0*/  @!P4 SYNCS.PHASECHK.TRANS64 P4, [R6+URZ+0x15028], R5 ;  /* 0x015028050600c5a7 */ /* 0x000ea4000808007f */
[----:B--2---:R-:W-:Y:S05]  /*9400*/  @!P4 BRA `(.L_x_94) ;  /* 0xfffffffc00f0c947 */ /* 0x004fea000383ffff */
[----:B------:R-:W-:Y:S05]  /*9410*/  BRA `(.L_x_114) ;  /* 0xfffffff4002c7947 */ /* 0x000fea000383ffff */
.L_x_99:
[----:B-1----:R1:W2:Y:S02]  /*9420*/  SYNCS.PHASECHK.TRANS64.TRYWAIT P4, [R6+URZ+0x15028], R7 ;  /* 0x01502807060075a7 */ /* 0x0022a4000808017f */
[----:B--2---:R-:W-:Y:S05]  /*9430*/  @!P4 NANOSLEEP.SYNCS 0x989680 ;  /* 0x009896800000c95d */ /* 0x004fea0003900000 */
[----:B------:R-:W2:Y:S02]  /*9440*/  @!P4 SYNCS.PHASECHK.TRANS64 P4, [R6+URZ+0x15028], R7 ;  /* 0x015028070600c5a7 */ /* 0x000ea4000808007f */
[----:B--2---:R-:W-:Y:S05]  /*9450*/  @!P4 BRA `(.L_x_99) ;  /* 0xfffffffc00f0c947 */ /* 0x004fea000383ffff */
[----:B------:R-:W-:Y:S05]  /*9460*/  BRA `(.L_x_115) ;  /* 0xfffffff400ec7947 */ /* 0x000fea000383ffff */
        .weak           $__internal_0_$__cuda_sm20_rcp_rn_f32_slowpath
        .type           $__internal_0_$__cuda_sm20_rcp_rn_f32_slowpath,@function
        .size           $__internal_0_$__cuda_sm20_rcp_rn_f32_slowpath,(.L_x_121 - $__internal_0_$__cuda_sm20_rcp_rn_f32_slowpath)
$__internal_0_$__cuda_sm20_rcp_rn_f32_slowpath:
[----:B------:R-:W-:Y:S01]  /*9470*/  IMAD.SHL.U32 R0, R2, 0x2, RZ ;  /* 0x0000000202007824 */ /* 0x000fe200078e00ff */
[----:B------:R-:W-:Y:S04]  /*9480*/  BSSY B2, `(.L_x_116) ;  /* 0x0000030000027945 */ /* 0x000fe80003800000 */
[----:B------:R-:W-:-:S04]  /*9490*/  SHF.R.U32.HI R18, RZ, 0x18, R0 ;  /* 0x00000018ff127819 */ /* 0x000fc80000011600 */
[----:B------:R-:W-:-:S13]  /*94a0*/  ISETP.NE.U32.AND P0, PT, R18, RZ, PT ;  /* 0x000000ff1200720c */ /* 0x000fda0003f05070 */
[----:B------:R-:W-:Y:S05]  /*94b0*/  @P0 BRA `(.L_x_117) ;  /* 0x0000000000280947 */ /* 0x000fea0003800000 */
[----:B------:R-:W-:-:S04]  /*94c0*/  SHF.L.U32 R0, R2, 0x1, RZ ;  /* 0x0000000102007819 */ /* 0x000fc800000006ff */
[----:B------:R-:W-:-:S13]  /*94d0*/  ISETP.NE.AND P0, PT, R0, RZ, PT ;  /* 0x000000ff0000720c */ /* 0x000fda0003f05270 */
[----:B------:R-:W-:Y:S01]  /*94e0*/  @P0 FFMA R10, R2, 1.84467440737095516160e+19, RZ ;  /* 0x5f800000020a0823 */ /* 0x000fe200000000ff */
[----:B------:R-:W-:Y:S08]  /*94f0*/  @!P0 MUFU.RCP R3, R2 ;  /* 0x0000000200038308 */ /* 0x000ff00000001000 */
[----:B------:R-:W1:Y:S02]  /*9500*/  @P0 MUFU.RCP R13, R10 ;  /* 0x0000000a000d0308 */ /* 0x000e640000001000 */
[----:B-1----:R-:W-:-:S04]  /*9510*/  @P0 FFMA R0, R10, R13, -1 ;  /* 0xbf8000000a000423 */ /* 0x002fc8000000000d */
[----:B------:R-:W-:-:S04]  /*9520*/  @P0 FADD.FTZ R0, -R0, -RZ ;  /* 0x800000ff00000221 */ /* 0x000fc80000010100 */
[----:B------:R-:W-:-:S04]  /*9530*/  @P0 FFMA R0, R13, R0, R13 ;  /* 0x000000000d000223 */ /* 0x000fc8000000000d */
[----:B------:R-:W-:Y:S01]  /*9540*/  @P0 FFMA R3, R0, 1.84467440737095516160e+19, RZ ;  /* 0x5f80000000030823 */ /* 0x000fe200000000ff */
[----:B------:R-:W-:Y:S06]  /*9550*/  BRA `(.L_x_118) ;  /* 0x0000000000887947 */ /* 0x000fec0003800000 */
.L_x_117:
[----:B------:R-:W-:-:S04]  /*9560*/  IADD3 R19, R18, -0xfd, RZ ;  /* 0xffffff0312137810 */ /* 0x000fc80007ffe0ff */
[----:B------:R-:W-:-:S13]  /*9570*/  ISETP.GT.U32.AND P0, PT, R19, 0x1, PT ;  /* 0x000000011300780c */ /* 0x000fda0003f04070 */
[----:B------:R-:W-:Y:S05]  /*9580*/  @P0 BRA `(.L_x_119) ;  /* 0x0000000000780947 */ /* 0x000fea0003800000 */
[----:B------:R-:W-:Y:S01]  /*9590*/  LOP3.LUT R0, R2, 0x7fffff, RZ, 0xc0, !PT ;  /* 0x007fffff02007812 */ /* 0x000fe200078ec0ff */
[----:B------:R-:W-:-:S03]  /*95a0*/  IMAD.MOV.U32 R14, RZ, RZ, 0x3 ;  /* 0x00000003ff0e7424 */ /* 0x000fc600078e00ff */
[----:B------:R-:W-:Y:S02]  /*95b0*/  LOP3.LUT R0, R0, 0x3f800000, RZ, 0xfc, !PT ;  /* 0x3f80000000007812 */ /* 0x000fe400078efcff */
[----:B------:R-:W-:Y:S02]  /*95c0*/  SHF.L.U32 R14, R14, R19, RZ ;  /* 0x000000130e0e7219 */ /* 0x000fe400000006ff */
[----:B------:R-:W1:Y:S02]  /*95d0*/  MUFU.RCP R3, R0 ;  /* 0x0000000000037308 */ /* 0x000e640000001000 */
[----:B-1----:R-:W-:-:S04]  /*95e0*/  FFMA R10, R0, R3, -1 ;  /* 0xbf800000000a7423 */ /* 0x002fc80000000003 */
[----:B------:R-:W-:-:S04]  /*95f0*/  FADD.FTZ R10, -R10, -RZ ;  /* 0x800000ff0a0a7221 */ /* 0x000fc80000010100 */
[CCC-:B------:R-:W-:Y:S01]  /*9600*/  FFMA.RM R12, R3.reuse, R10.reuse, R3.reuse ;  /* 0x0000000a030c7223 */ /* 0x1c0fe20000004003 */
[----:B------:R-:W-:-:S04]  /*9610*/  FFMA.RP R13, R3, R10, R3 ;  /* 0x0000000a030d7223 */ /* 0x000fc80000008003 */
[C---:B------:R-:W-:Y:S02]  /*9620*/  LOP3.LUT R3, R12.reuse, 0x7fffff, RZ, 0xc0, !PT ;  /* 0x007fffff0c037812 */ /* 0x040fe400078ec0ff */
[----:B------:R-:W-:Y:S02]  /*9630*/  FSETP.NEU.FTZ.AND P0, PT, R12, R13, PT ;  /* 0x0000000d0c00720b */ /* 0x000fe40003f1d000 */
[----:B------:R-:W-:Y:S02]  /*9640*/  LOP3.LUT R3, R3, 0x800000, RZ, 0xfc, !PT ;  /* 0x0080000003037812 */ /* 0x000fe400078efcff */
[----:B------:R-:W-:Y:S02]  /*9650*/  SEL R10, RZ, 0xffffffff, !P0 ;  /* 0xffffffffff0a7807 */ /* 0x000fe40004000000 */
[----:B------:R-:W-:Y:S02]  /*9660*/  LOP3.LUT R14, R14, R3, RZ, 0xc0, !PT ;  /* 0x000000030e0e7212 */ /* 0x000fe400078ec0ff */
[----:B------:R-:W-:-:S02]  /*9670*/  IADD3 R10, -R10, RZ, RZ ;  /* 0x000000ff0a0a7210 */ /* 0x000fc40007ffe1ff */
[-C--:B------:R-:W-:Y:S02]  /*9680*/  SHF.R.U32.HI R14, RZ, R19.reuse, R14 ;  /* 0x00000013ff0e7219 */ /* 0x080fe4000001160e */
[----:B------:R-:W-:Y:S02]  /*9690*/  LOP3.LUT P1, RZ, R10, R19, R3, 0xf8, !PT ;  /* 0x000000130aff7212 */ /* 0x000fe4000782f803 */
[C---:B------:R-:W-:Y:S02]  /*96a0*/  LOP3.LUT P0, RZ, R14.reuse, 0x1, RZ, 0xc0, !PT ;  /* 0x000000010eff7812 */ /* 0x040fe4000780c0ff */
[----:B------:R-:W-:-:S04]  /*96b0*/  LOP3.LUT P2, RZ, R14, 0x2, RZ, 0xc0, !PT ;  /* 0x000000020eff7812 */ /* 0x000fc8000784c0ff */
[----:B------:R-:W-:Y:S02]  /*96c0*/  PLOP3.LUT P0, PT, P0, P1, P2, 0xe0, 0x0 ;  /* 0x000000000000781c */ /* 0x000fe40000703c20 */
[----:B------:R-:W-:Y:S02]  /*96d0*/  LOP3.LUT P1, RZ, R2, 0x7fffff, RZ, 0xc0, !PT ;  /* 0x007fffff02ff7812 */ /* 0x000fe4000782c0ff */
[----:B------:R-:W-:-:S04]  /*96e0*/  SEL R0, RZ, 0x1, !P0 ;  /* 0x00000001ff007807 */ /* 0x000fc80004000000 */
[----:B------:R-:W-:-:S04]  /*96f0*/  IADD3 R0, -R0, RZ, RZ ;  /* 0x000000ff00007210 */ /* 0x000fc80007ffe1ff */
[----:B------:R-:W-:Y:S01]  /*9700*/  ISETP.GE.AND P0, PT, R0, RZ, PT ;  /* 0x000000ff0000720c */ /* 0x000fe20003f06270 */
[----:B------:R-:W-:-:S05]  /*9710*/  VIADD R0, R18, 0xffffff04 ;  /* 0xffffff0412007836 */ /* 0x000fca0000000000 */
[----:B------:R-:W-:-:S07]  /*9720*/  SHF.R.U32.HI R3, RZ, R0, R3 ;  /* 0x00000000ff037219 */ /* 0x000fce0000011603 */
[----:B------:R-:W-:-:S04]  /*9730*/  @!P0 IADD3 R3, R3, 0x1, RZ ;  /* 0x0000000103038810 */ /* 0x000fc80007ffe0ff */
[----:B------:R-:W-:-:S04]  /*9740*/  @!P1 SHF.L.U32 R3, R3, 0x1, RZ ;  /* 0x0000000103039819 */ /* 0x000fc800000006ff */
[----:B------:R-:W-:Y:S01]  /*9750*/  LOP3.LUT R3, R3, 0x80000000, R2, 0xf8, !PT ;  /* 0x8000000003037812 */ /* 0x000fe200078ef802 */
[----:B------:R-:W-:Y:S06]  /*9760*/  BRA `(.L_x_118) ;  /* 0x0000000000047947 */ /* 0x000fec0003800000 */
.L_x_119:
[----:B------:R1:W2:Y:S02]  /*9770*/  MUFU.RCP R3, R2 ;  /* 0x0000000200037308 */ /* 0x0002a40000001000 */
.L_x_118:
[----:B------:R-:W-:Y:S05]  /*9780*/  BSYNC B2 ;  /* 0x0000000000027941 */ /* 0x000fea0003800000 */
.L_x_116:
[----:B--2---:R-:W-:Y:S01]  /*9790*/  IMAD.MOV.U32 R0, RZ, RZ, R3 ;  /* 0x000000ffff007224 */ /* 0x004fe200078e0003 */
[----:B-1----:R-:W-:Y:S02]  /*97a0*/  MOV R2, R15 ;  /* 0x0000000f00027202 */ /* 0x002fe40000000f00 */
[----:B------:R-:W-:-:S04]  /*97b0*/  MOV R3, 0x0 ;  /* 0x0000000000037802 */ /* 0x000fc80000000f00 */
[----:B------:R-:W-:Y:S05]  /*97c0*/  RET.REL.NODEC R2 `(_ZN7cutlass13device_kernelINS_4fmha6kernel28FmhaKernelTmaWarpSpecializedINS1_10collective30FmhaMainloopTmaWarpSpecializedINS_6half_tEffN4cute5tupleIJNS7_1CILi128EEENS9_ILi64EEENS9_ILi96EEEEEENS8_IJiNS9_ILi1EEENS8_IJiiEEEEEESG_SG_NS4_14ResidualFusionEJEEENS4_15FmhaFwdEpilogueIS6_fNS8_IJSB_SC_SB_EEEEENS2_23IndividualTileSchedulerEJEEEEEvNT_6ParamsE) ;  /* 0xffffff68020c7950 */ /* 0x000fea0003c3ffff */
.L_x_120:
[----:B------:R-:W-:-:S00]  /*97d0*/  BRA `(.L_x_120) ;  /* 0xfffffffc00fc7947 */ /* 0x000fc0000383ffff */
[----:B------:R-:W-:-:S00]  /*97e0*/  NOP ;  /* 0x0000000000007918 */ /* 0x000fc00000000000 */
        /* <DEDUP_REMOVED lines=9> */
.L_x_121:


//--------------------- .nv.global.init           --------------------------
	.section	.nv.global.init,"aw",@progbits
.nv.global.init:
	.type		$str$24,@object
	.size		$str$24,($str$25 - $str$24)
$str$24:
        /*0000*/ 	.byte	0x28, 0x61, 0x64, 0x64, 0x72, 0x65, 0x73, 0x73, 0x20, 0x26, 0x20, 0x6d, 0x61, 0x73, 0x6b, 0x29
        /*0010*/ 	.byte	0x20, 0x3d, 0x3d, 0x20, 0x30, 0x00
	.type		$str$25,@object
	.size		$str$25,(__unnamed_1 - $str$25)
$str$25:
        /*0016*/ 	.byte	0x2f, 0x74, 0x6d, 0x70, 0x2f, 0x63, 0x75, 0x74, 0x6c, 0x61, 0x73, 0x73, 0x5f, 0x73, 0x77, 0x65
        /*0026*/ 	.byte	0x65, 0x70, 0x5f, 0x73, 0x72, 0x63, 0x2f, 0x69, 0x6e, 0x63, 0x6c, 0x75, 0x64, 0x65, 0x2f, 0x63
        /*0036*/ 	.byte	0x75, 0x74, 0x65, 0x2f, 0x70, 0x6f, 0x69, 0x6e, 0x74, 0x65, 0x72, 0x5f, 0x66, 0x6c, 0x61, 0x67
        /*0046*/ 	.byte	0x67, 0x65, 0x64, 0x2e, 0x68, 0x70, 0x70, 0x00
	.type		__unnamed_1,@object
	.size		__unnamed_1,(__unnamed_2 - __unnamed_1)
__unnamed_1:
        /*004e*/ 	.byte	0x61, 0x75, 0x74, 0x6f, 0x20, 0x63, 0x75, 0x74, 0x65, 0x3a, 0x3a, 0x61, 0x73, 0x5f, 0x70, 0x6f
        /* <DEDUP_REMOVED lines=27> */
        /*020e*/ 	.byte	0x3e, 0x3e, 0x3e, 0x3e, 0x3e, 0x5d, 0x00
	.type		__unnamed_2,@object
	.size		__unnamed_2,(.L_1 - __unnamed_2)
__unnamed_2:
        /* <DEDUP_REMOVED lines=29> */
.L_1:


//--------------------- .nv.shared._ZN7cutlass13device_kernelINS_4fmha6kernel28FmhaKernelTmaWarpSpecializedINS1_10collective30FmhaMainloopTmaWarpSpecializedINS_6half_tEffN4cute5tupleIJNS7_1CILi128EEENS9_ILi64EEENS9_ILi96EEEEEENS8_IJiNS9_ILi1EEENS8_IJiiEEEEEESG_SG_NS4_14ResidualFusionEJEEENS4_15FmhaFwdEpilogueIS6_fNS8_IJSB_SC_SB_EEEEENS2_23IndividualTileSchedulerEJEEEEEvNT_6ParamsE --------------------------
	.section	.nv.shared._ZN7cutlass13device_kernelINS_4fmha6kernel28FmhaKernelTmaWarpSpecializedINS1_10collective30FmhaMainloopTmaWarpSpecializedINS_6half_tEffN4cute5tupleIJNS7_1CILi128EEENS9_ILi64EEENS9_ILi96EEEEEENS8_IJiNS9_ILi1EEENS8_IJiiEEEEEESG_SG_NS4_14ResidualFusionEJEEENS4_15FmhaFwdEpilogueIS6_fNS8_IJSB_SC_SB_EEEEENS2_23IndividualTileSchedulerEJEEEEEvNT_6ParamsE,"aw",@nobits
	.sectionflags	@""
	.align	16
	.zero		1024


//--------------------- .nv.shared.reserved.0     --------------------------
	.section	.nv.shared.reserved.0,"aw",@nobits
	.weak		__nv_reservedSMEM_offset_0_alias
	.size		__nv_reservedSMEM_offset_0_alias, 0, 0
	.other		__nv_reservedSMEM_offset_0_alias,@"STO_CUDA_RESERVED_SHARED STV_DEFAULT"
__nv_reservedSMEM_offset_0_alias:
	.zero		0


//--------------------- .nv.global                --------------------------
	.section	.nv.global,"aw",@nobits
.nv.global:
	.type		_ZN39_INTERNAL_e2950790_4_k_cu_f23cea80_28494cute1_E,@object
	.size		_ZN39_INTERNAL_e2950790_4_k_cu_f23cea80_28494cute1_E,(_ZN39_INTERNAL_e2950790_4_k_cu_f23cea80_28494cuda3std3__45__cpo6cbeginE - _ZN39_INTERNAL_e2950790_4_k_cu_f23cea80_28494cute1_E)
_ZN39_INTERNAL_e2950790_4_k_cu_f23cea80_28494cute1_E:
	.zero		1
	.type		_ZN39_INTERNAL_e2950790_4_k_cu_f23cea80_28494cuda3std3__45__cpo6cbeginE,@object
	.size		_ZN39_INTERNAL_e2950790_4_k_cu_f23cea80_28494cuda3std3__45__cpo6cbeginE,(_ZN39_INTERNAL_e2950790_4_k_cu_f23cea80_28494cuda3std3__48in_placeE - _ZN39_INTERNAL_e2950790_4_k_cu_f23cea80_28494cuda3std3__45__cpo6cbeginE)
_ZN39_INTERNAL_e2950790_4_k_cu_f23cea80_28494cuda3std3__45__cpo6cbeginE:
	.zero		1
	.type		_ZN39_INTERNAL_e2950790_4_k_cu_f23cea80_28494cuda3std3__48in_placeE,@object
	.size		_ZN39_INTERNAL_e2950790_4_k_cu_f23cea80_28494cuda3std3__48in_placeE,(_ZN39_INTERNAL_e2950790_4_k_cu_f23cea80_28494cuda3std6ranges3__45__cpo9iter_moveE - _ZN39_INTERNAL_e2950790_4_k_cu_f23cea80_28494cuda3std3__48in_placeE)
_ZN39_INTERNAL_e2950790_4_k_cu_f23cea80_28494cuda3std3__48in_placeE:
	.zero		1
	.type		_ZN39_INTERNAL_e2950790_4_k_cu_f23cea80_28494cuda3std6ranges3__45__cpo9iter_moveE,@object
	.size		_ZN39_INTERNAL_e2950790_4_k_cu_f23cea80_28494cuda3std6ranges3__45__cpo9iter_moveE,(_ZN39_INTERNAL_e2950790_4_k_cu_f23cea80_28494cuda3std3__45__cpo5beginE - _ZN39_INTERNAL_e2950790_4_k_cu_f23cea80_28494cuda3std6ranges3__45__cpo9iter_moveE)
_ZN39_INTERNAL_e2950790_4_k_cu_f23cea80_28494cuda3std6ranges3__45__cpo9iter_moveE:
	.zero		1
	.type		_ZN39_INTERNAL_e2950790_4_k_cu_f23cea80_28494cuda3std3__45__cpo5beginE,@object
	.size		_ZN39_INTERNAL_e2950790_4_k_cu_f23cea80_28494cuda3std3__45__cpo5beginE,(_ZN39_INTERNAL_e2950790_4_k_cu_f23cea80_28494cuda3std3__441_GLOBAL__N__e2950790_4_k_cu_f23cea80_28496ignoreE - _ZN39_INTERNAL_e2950790_4_k_cu_f23cea80_28494cuda3std3__45__cpo5beginE)
_ZN39_INTERNAL_e2950790_4_k_cu_f23cea80_28494cuda3std3__45__cpo5beginE:
	.zero		1
	.type		_ZN39_INTERNAL_e2950790_4_k_cu_f23cea80_28494cuda3std3__441_GLOBAL__N__e2950790_4_k_cu_f23cea80_28496ignoreE,@object
	.size		_ZN39_INTERNAL_e2950790_4_k_cu_f23cea80_28494cuda3std3__441_GLOBAL__N__e2950790_4_k_cu_f23cea80_28496ignoreE,(_ZN39_INTERNAL_e2950790_4_k_cu_f23cea80_28494cute7productE - _ZN39_INTERNAL_e2950790_4_k_cu_f23cea80_28494cuda3std3__441_GLOBAL__N__e2950790_4_k_cu_f23cea80_28496ignoreE)
_ZN39_INTERNAL_e2950790_4_k_cu_f23cea80_28494cuda3std3__441_GLOBAL__N__e2950790_4_k_cu_f23cea80_28496ignoreE:
	.zero		1
	.type		_ZN39_INTERNAL_e2950790_4_k_cu_f23cea80_28494cute7productE,@object
	.size		_ZN39_INTERNAL_e2950790_4_k_cu_f23cea80_28494cute7productE,(_ZN39_INTERNAL_e2950790_4_k_cu_f23cea80_28494cuda3std3__45__cpo3endE - _ZN39_INTERNAL_e2950790_4_k_cu_f23cea80_28494cute7productE)
_ZN39_INTERNAL_e2950790_4_k_cu_f23cea80_28494cute7productE:
	.zero		1
	.type		_ZN39_INTERNAL_e2950790_4_k_cu_f23cea80_28494cuda3std3__45__cpo3endE,@object
	.size		_ZN39_INTERNAL_e2950790_4_k_cu_f23cea80_28494cuda3std3__45__cpo3endE,(_ZN39_INTERNAL_e2950790_4_k_cu_f23cea80_28494cuda3std3__419piecewise_constructE - _ZN39_INTERNAL_e2950790_4_k_cu_f23cea80_28494cuda3std3__45__cpo3endE)
_ZN39_INTERNAL_e2950790_4_k_cu_f23cea80_28494cuda3std3__45__cpo3endE:
	.zero		1
	.type		_ZN39_INTERNAL_e2950790_4_k_cu_f23cea80_28494cuda3std3__419piecewise_constructE,@object
	.size		_ZN39_INTERNAL_e2950790_4_k_cu_f23cea80_28494cuda3std3__419piecewise_constructE,(_ZN39_INTERNAL_e2950790_4_k_cu_f23cea80_28494cuda3std3__45__cpo4cendE - _ZN39_INTERNAL_e2950790_4_k_cu_f23cea80_28494cuda3std3__419piecewise_constructE)
_ZN39_INTERNAL_e2950790_4_k_cu_f23cea80_28494cuda3std3__419piecewise_constructE:
	.zero		1
	.type		_ZN39_INTERNAL_e2950790_4_k_cu_f23cea80_28494cuda3std3__45__cpo4cendE,@object
	.size		_ZN39_INTERNAL_e2950790_4_k_cu_f23cea80_28494cuda3std3__45__cpo4cendE,(_ZN39_INTERNAL_e2950790_4_k_cu_f23cea80_28494cuda3std6ranges3__45__cpo4swapE - _ZN39_INTERNAL_e2950790_4_k_cu_f23cea80_28494cuda3std3__45__cpo4cendE)
_ZN39_INTERNAL_e2950790_4_k_cu_f23cea80_28494cuda3std3__45__cpo4cendE:
	.zero		1
	.type		_ZN39_INTERNAL_e2950790_4_k_cu_f23cea80_28494cuda3std6ranges3__45__cpo4swapE,@object
	.size		_ZN39_INTERNAL_e2950790_4_k_cu_f23cea80_28494cuda3std6ranges3__45__cpo4swapE,(.L_9 - _ZN39_INTERNAL_e2950790_4_k_cu_f23cea80_28494cuda3std6ranges3__45__cpo4swapE)
_ZN39_INTERNAL_e2950790_4_k_cu_f23cea80_28494cuda3std6ranges3__45__cpo4swapE:
	.zero		1
.L_9:


//--------------------- .nv.constant0._ZN7cutlass13device_kernelINS_4fmha6kernel28FmhaKernelTmaWarpSpecializedINS1_10collective30FmhaMainloopTmaWarpSpecializedINS_6half_tEffN4cute5tupleIJNS7_1CILi128EEENS9_ILi64EEENS9_ILi96EEEEEENS8_IJiNS9_ILi1EEENS8_IJiiEEEEEESG_SG_NS4_14ResidualFusionEJEEENS4_15FmhaFwdEpilogueIS6_fNS8_IJSB_SC_SB_EEEEENS2_23IndividualTileSchedulerEJEEEEEvNT_6ParamsE --------------------------
	.section	.nv.constant0._ZN7cutlass13device_kernelINS_4fmha6kernel28FmhaKernelTmaWarpSpecializedINS1_10collective30FmhaMainloopTmaWarpSpecializedINS_6half_tEffN4cute5tupleIJNS7_1CILi128EEENS9_ILi64EEENS9_ILi96EEEEEENS8_IJiNS9_ILi1EEENS8_IJiiEEEEEESG_SG_NS4_14ResidualFusionEJEEENS4_15FmhaFwdEpilogueIS6_fNS8_IJSB_SC_SB_EEEEENS2_23IndividualTileSchedulerEJEEEEEvNT_6ParamsE,"a",@progbits
	.sectionflags	@""
	.align	4
.nv.constant0._ZN7cutlass13device_kernelINS_4fmha6kernel28FmhaKernelTmaWarpSpecializedINS1_10collective30FmhaMainloopTmaWarpSpecializedINS_6half_tEffN4cute5tupleIJNS7_1CILi128EEENS9_ILi64EEENS9_ILi96EEEEEENS8_IJiNS9_ILi1EEENS8_IJiiEEEEEESG_SG_NS4_14ResidualFusionEJEEENS4_15FmhaFwdEpilogueIS6_fNS8_IJSB_SC_SB_EEEEENS2_23IndividualTileSchedulerEJEEEEEvNT_6ParamsE:
	.zero		2688


//--------------------- SYMBOLS --------------------------

	.type		.nv.reservedSmem.offset0,@object
	.size		.nv.reservedSmem.offset0,0x4
	.type		__assertfail,@function
